// auto-generated by cutlass_sweep.gemm — config: {"arch": "sm_100", "cluster_m": 1, "cluster_n": 1, "dtype": "e4m3", "dtype_b": "e4m3", "layout": "nn", "stages": 0, "tile_k": 32, "tile_m": 128, "tile_n": 256}
#include "cutlass/cutlass.h"
#include "cutlass/gemm/collective/collective_builder.hpp"
#include "cutlass/gemm/device/gemm_universal_adapter.h"
#include "cutlass/gemm/kernel/gemm_universal.hpp"
#include "cutlass/epilogue/collective/collective_builder.hpp"

using ElemA = cutlass::float_e4m3_t;
using ElemB = cutlass::float_e4m3_t;
using ElemCD = cutlass::float_e4m3_t;
using Acc  = float;
using TileShape    = cute::Shape<cute::_128, cute::_256, cute::_32>;
using ClusterShape = cute::Shape<cute::_1, cute::_1, cute::_1>;

using CollectiveEpilogue = typename cutlass::epilogue::collective::CollectiveBuilder<
    cutlass::arch::Sm100, cutlass::arch::OpClassTensorOp,
    TileShape, ClusterShape,
    cutlass::epilogue::collective::EpilogueTileAuto,
    Acc, Acc,
    ElemCD, cutlass::layout::RowMajor, 128 / cutlass::sizeof_bits<ElemCD>::value,
    ElemCD, cutlass::layout::RowMajor, 128 / cutlass::sizeof_bits<ElemCD>::value,
    cutlass::epilogue::collective::EpilogueScheduleAuto
  >::CollectiveOp;

using CollectiveMainloop = typename cutlass::gemm::collective::CollectiveBuilder<
    cutlass::arch::Sm100, cutlass::arch::OpClassTensorOp,
    ElemA, cutlass::layout::RowMajor, 128 / cutlass::sizeof_bits<ElemA>::value,
    ElemB, cutlass::layout::RowMajor, 128 / cutlass::sizeof_bits<ElemB>::value,
    Acc,
    TileShape, ClusterShape,
    cutlass::gemm::collective::StageCountAutoCarveout<static_cast<int>(sizeof(typename CollectiveEpilogue::SharedStorage))>,
    cutlass::gemm::collective::KernelScheduleAuto
  >::CollectiveOp;

using GemmKernel = cutlass::gemm::kernel::GemmUniversal<
    cute::Shape<int,int,int,int>,
    CollectiveMainloop,
    CollectiveEpilogue
>;
using Gemm = cutlass::gemm::device::GemmUniversalAdapter<GemmKernel>;

// Force the device kernel symbol into the cubin without needing a host main.
auto* _anchor = &cutlass::device_kernel<GemmKernel>;


// ===== COMPILED SASS (sm_100a) =====

	.target	sm_100a

	.elftype	@"ET_EXEC"


//--------------------- .note.nv.tkinfo           --------------------------
	.section	.note.nv.tkinfo,"",@"SHT_NOTE"
	.sectionflags	@"SHF_NOTE_NV_TKINFO"
	.tkinfo
        /*0018*/ 	.word	0x00000002
        /*0030*/ 	.string	""
        /*0030*/ 	.string	"ptxas"
        /*0030*/ 	.string	"Cuda compilation tools, release 13.0, V13.0.88"
        /*0030*/ 	.string	"Build cuda_13.0.r13.0/compiler.36424714_0"
        /*0030*/ 	.string	"-arch sm_100a -m 64 "



//--------------------- .note.nv.cuinfo           --------------------------
	.section	.note.nv.cuinfo,"",@"SHT_NOTE"
	.sectionflags	@"SHF_NOTE_NV_CUINFO"
        /*0018*/ 	.short	0x0002
        /*001a*/ 	.short	0x0064
        /*001c*/ 	.short	0x0082
	.zero		2


//--------------------- .nv.info                  --------------------------
	.section	.nv.info,"",@"SHT_CUDA_INFO"
	.align	4


	//----- nvinfo : EIATTR_REGCOUNT
	.align		4
        /*0000*/ 	.byte	0x04, 0x2f
        /*0002*/ 	.short	(.L_20 - .L_19)
	.align		4
.L_19:
        /*0004*/ 	.word	index@(_ZN7cutlass13device_kernelINS_4gemm6kernel13GemmUniversalIN4cute5tupleIJiiiiEEENS1_10collective13CollectiveMmaINS1_35MainloopSm100TmaUmmaWarpSpecializedILi14ELi2ELi2ENS5_IJNS4_1CILi1EEESB_SB_EEEEENS5_IJNSA_ILi128EEENSA_ILi256EEENSA_ILi32EEEEEENS_12float_e4m3_tENS5_IJlSB_lEEESI_NS5_IJSB_llEEENS4_8TiledMMAINS4_8MMA_AtomIJNS4_10MMA_TraitsINS4_19SM100_MMA_F8F6F4_SSEJSI_SI_fSE_SF_NS4_17integral_constantINS4_4UMMA5MajorELSR_0EEENSP_ISR_LSR_1EEENSP_INSQ_7ScaleInELSU_0EEESV_EEEEEENS4_6LayoutISC_NS5_IJNSA_ILi0EEESZ_SZ_EEEEENS5_IJNS4_10UnderscoreES12_S12_EEEEENS4_13SM90_TMA_LOADENS4_14ComposedLayoutINS4_7SwizzleILi1ELi4ELi3EEENS4_18smem_ptr_flag_bitsILi8EEENSY_INS5_IJNSA_ILi8EEESG_EEENS5_IJSG_SB_EEEEEEEvNS4_8identityES15_NS16_INS17_ILi3ELi4ELi3EEES1A_NSY_INS5_IJSE_S1B_EEENS5_IJSB_SE_EEEEEEEvS1G_EENS_8epilogue10collective18CollectiveEpilogueINS1N_23Sm100TmaWarpSpecializedILi4ELi2ELi64ELb0ELb0EEEJSH_NS5_IJNSY_ISE_SB_EENSY_INSA_ILi64EEESB_EEEEESI_SJ_SI_SJ_NS1N_6fusion15FusionCallbacksIS1R_NS1W_17LinearCombinationISI_fSI_fLNS_15FloatRoundStyleE2EEESH_S1V_JEEENS4_5SM1004TMEM4LOAD26SM100_TMEM_LOAD_32dp32b64xES15_NS16_INS17_ILi2ELi4ELi3EEES1A_NSY_INS5_IJS1B_S1T_EEENS5_IJS1T_SB_EEEEEEENS4_39AutoVectorizingCopyWithAssumedAlignmentILi128EEENS4_14SM90_TMA_STOREES2A_S2C_S2C_EEEvvEEEEvNT_6ParamsE)
        /*0008*/ 	.word	0x000000e0


	//----- nvinfo : EIATTR_FRAME_SIZE
	.align		4
.L_20:
        /*000c*/ 	.byte	0x04, 0x11
        /*000e*/ 	.short	(.L_22 - .L_21)
	.align		4
.L_21:
        /*0010*/ 	.word	index@($__internal_2_$__cuda_sm10x_tcgen05_guardrail_trap_unallocated_columns_being_dealloced)
        /*0014*/ 	.word	0x00000000


	//----- nvinfo : EIATTR_FRAME_SIZE
	.align		4
.L_22:
        /*0018*/ 	.byte	0x04, 0x11
        /*001a*/ 	.short	(.L_24 - .L_23)
	.align		4
.L_23:
        /*001c*/ 	.word	index@($__internal_1_$__cuda_sm10x_tcgen05_guardrail_trap_phase_invalid_during_alloc)
        /*0020*/ 	.word	0x00000000


	//----- nvinfo : EIATTR_FRAME_SIZE
	.align		4
.L_24:
        /*0024*/ 	.byte	0x04, 0x11
        /*0026*/ 	.short	(.L_26 - .L_25)
	.align		4
.L_25:
        /*0028*/ 	.word	index@($__internal_0_$__cuda_sm10x_tcgen05_guardrail_trap_col_being_dealloced_not_returned_by_alloc)
        /*002c*/ 	.word	0x00000000


	//----- nvinfo : EIATTR_FRAME_SIZE
	.align		4
.L_26:
        /*0030*/ 	.byte	0x04, 0x11
        /*0032*/ 	.short	(.L_28 - .L_27)
	.align		4
.L_27:
        /*0034*/ 	.word	index@(_ZN7cutlass13device_kernelINS_4gemm6kernel13GemmUniversalIN4cute5tupleIJiiiiEEENS1_10collective13CollectiveMmaINS1_35MainloopSm100TmaUmmaWarpSpecializedILi14ELi2ELi2ENS5_IJNS4_1CILi1EEESB_SB_EEEEENS5_IJNSA_ILi128EEENSA_ILi256EEENSA_ILi32EEEEEENS_12float_e4m3_tENS5_IJlSB_lEEESI_NS5_IJSB_llEEENS4_8TiledMMAINS4_8MMA_AtomIJNS4_10MMA_TraitsINS4_19SM100_MMA_F8F6F4_SSEJSI_SI_fSE_SF_NS4_17integral_constantINS4_4UMMA5MajorELSR_0EEENSP_ISR_LSR_1EEENSP_INSQ_7ScaleInELSU_0EEESV_EEEEEENS4_6LayoutISC_NS5_IJNSA_ILi0EEESZ_SZ_EEEEENS5_IJNS4_10UnderscoreES12_S12_EEEEENS4_13SM90_TMA_LOADENS4_14ComposedLayoutINS4_7SwizzleILi1ELi4ELi3EEENS4_18smem_ptr_flag_bitsILi8EEENSY_INS5_IJNSA_ILi8EEESG_EEENS5_IJSG_SB_EEEEEEEvNS4_8identityES15_NS16_INS17_ILi3ELi4ELi3EEES1A_NSY_INS5_IJSE_S1B_EEENS5_IJSB_SE_EEEEEEEvS1G_EENS_8epilogue10collective18CollectiveEpilogueINS1N_23Sm100TmaWarpSpecializedILi4ELi2ELi64ELb0ELb0EEEJSH_NS5_IJNSY_ISE_SB_EENSY_INSA_ILi64EEESB_EEEEESI_SJ_SI_SJ_NS1N_6fusion15FusionCallbacksIS1R_NS1W_17LinearCombinationISI_fSI_fLNS_15FloatRoundStyleE2EEESH_S1V_JEEENS4_5SM1004TMEM4LOAD26SM100_TMEM_LOAD_32dp32b64xES15_NS16_INS17_ILi2ELi4ELi3EEES1A_NSY_INS5_IJS1B_S1T_EEENS5_IJS1T_SB_EEEEEEENS4_39AutoVectorizingCopyWithAssumedAlignmentILi128EEENS4_14SM90_TMA_STOREES2A_S2C_S2C_EEEvvEEEEvNT_6ParamsE)
        /*0038*/ 	.word	0x00000000


	//----- nvinfo : EIATTR_MIN_STACK_SIZE
	.align		4
.L_28:
        /*003c*/ 	.byte	0x04, 0x12
        /*003e*/ 	.short	(.L_30 - .L_29)
	.align		4
.L_29:
        /*0040*/ 	.word	index@(_ZN7cutlass13device_kernelINS_4gemm6kernel13GemmUniversalIN4cute5tupleIJiiiiEEENS1_10collective13CollectiveMmaINS1_35MainloopSm100TmaUmmaWarpSpecializedILi14ELi2ELi2ENS5_IJNS4_1CILi1EEESB_SB_EEEEENS5_IJNSA_ILi128EEENSA_ILi256EEENSA_ILi32EEEEEENS_12float_e4m3_tENS5_IJlSB_lEEESI_NS5_IJSB_llEEENS4_8TiledMMAINS4_8MMA_AtomIJNS4_10MMA_TraitsINS4_19SM100_MMA_F8F6F4_SSEJSI_SI_fSE_SF_NS4_17integral_constantINS4_4UMMA5MajorELSR_0EEENSP_ISR_LSR_1EEENSP_INSQ_7ScaleInELSU_0EEESV_EEEEEENS4_6LayoutISC_NS5_IJNSA_ILi0EEESZ_SZ_EEEEENS5_IJNS4_10UnderscoreES12_S12_EEEEENS4_13SM90_TMA_LOADENS4_14ComposedLayoutINS4_7SwizzleILi1ELi4ELi3EEENS4_18smem_ptr_flag_bitsILi8EEENSY_INS5_IJNSA_ILi8EEESG_EEENS5_IJSG_SB_EEEEEEEvNS4_8identityES15_NS16_INS17_ILi3ELi4ELi3EEES1A_NSY_INS5_IJSE_S1B_EEENS5_IJSB_SE_EEEEEEEvS1G_EENS_8epilogue10collective18CollectiveEpilogueINS1N_23Sm100TmaWarpSpecializedILi4ELi2ELi64ELb0ELb0EEEJSH_NS5_IJNSY_ISE_SB_EENSY_INSA_ILi64EEESB_EEEEESI_SJ_SI_SJ_NS1N_6fusion15FusionCallbacksIS1R_NS1W_17LinearCombinationISI_fSI_fLNS_15FloatRoundStyleE2EEESH_S1V_JEEENS4_5SM1004TMEM4LOAD26SM100_TMEM_LOAD_32dp32b64xES15_NS16_INS17_ILi2ELi4ELi3EEES1A_NSY_INS5_IJS1B_S1T_EEENS5_IJS1T_SB_EEEEEEENS4_39AutoVectorizingCopyWithAssumedAlignmentILi128EEENS4_14SM90_TMA_STOREES2A_S2C_S2C_EEEvvEEEEvNT_6ParamsE)
        /*0044*/ 	.word	0x00000000
.L_30:


//--------------------- .nv.compat                --------------------------
	.section	.nv.compat,"",@"SHT_CUDA_COMPAT_INFO"
	.align	4
        /*0000*/ 	.byte	0x02, 0x09, 0x01, 0x00, 0x02, 0x02, 0x02, 0x00, 0x02, 0x05, 0x05, 0x00, 0x03, 0x07, 0x01, 0x01
        /*0010*/ 	.byte	0x02, 0x03, 0x01, 0x00, 0x02, 0x06, 0x01, 0x00, 0x04, 0x0b, 0x08, 0x00, 0x09, 0x00, 0x00, 0x00
        /*0020*/ 	.byte	0x00, 0x00, 0x00, 0x00


//--------------------- .nv.info._ZN7cutlass13device_kernelINS_4gemm6kernel13GemmUniversalIN4cute5tupleIJiiiiEEENS1_10collective13CollectiveMmaINS1_35MainloopSm100TmaUmmaWarpSpecializedILi14ELi2ELi2ENS5_IJNS4_1CILi1EEESB_SB_EEEEENS5_IJNSA_ILi128EEENSA_ILi256EEENSA_ILi32EEEEEENS_12float_e4m3_tENS5_IJlSB_lEEESI_NS5_IJSB_llEEENS4_8TiledMMAINS4_8MMA_AtomIJNS4_10MMA_TraitsINS4_19SM100_MMA_F8F6F4_SSEJSI_SI_fSE_SF_NS4_17integral_constantINS4_4UMMA5MajorELSR_0EEENSP_ISR_LSR_1EEENSP_INSQ_7ScaleInELSU_0EEESV_EEEEEENS4_6LayoutISC_NS5_IJNSA_ILi0EEESZ_SZ_EEEEENS5_IJNS4_10UnderscoreES12_S12_EEEEENS4_13SM90_TMA_LOADENS4_14ComposedLayoutINS4_7SwizzleILi1ELi4ELi3EEENS4_18smem_ptr_flag_bitsILi8EEENSY_INS5_IJNSA_ILi8EEESG_EEENS5_IJSG_SB_EEEEEEEvNS4_8identityES15_NS16_INS17_ILi3ELi4ELi3EEES1A_NSY_INS5_IJSE_S1B_EEENS5_IJSB_SE_EEEEEEEvS1G_EENS_8epilogue10collective18CollectiveEpilogueINS1N_23Sm100TmaWarpSpecializedILi4ELi2ELi64ELb0ELb0EEEJSH_NS5_IJNSY_ISE_SB_EENSY_INSA_ILi64EEESB_EEEEESI_SJ_SI_SJ_NS1N_6fusion15FusionCallbacksIS1R_NS1W_17LinearCombinationISI_fSI_fLNS_15FloatRoundStyleE2EEESH_S1V_JEEENS4_5SM1004TMEM4LOAD26SM100_TMEM_LOAD_32dp32b64xES15_NS16_INS17_ILi2ELi4ELi3EEES1A_NSY_INS5_IJS1B_S1T_EEENS5_IJS1T_SB_EEEEEEENS4_39AutoVectorizingCopyWithAssumedAlignmentILi128EEENS4_14SM90_TMA_STOREES2A_S2C_S2C_EEEvvEEEEvNT_6ParamsE --------------------------
	.section	.nv.info._ZN7cutlass13device_kernelINS_4gemm6kernel13GemmUniversalIN4cute5tupleIJiiiiEEENS1_10collective13CollectiveMmaINS1_35MainloopSm100TmaUmmaWarpSpecializedILi14ELi2ELi2ENS5_IJNS4_1CILi1EEESB_SB_EEEEENS5_IJNSA_ILi128EEENSA_ILi256EEENSA_ILi32EEEEEENS_12float_e4m3_tENS5_IJlSB_lEEESI_NS5_IJSB_llEEENS4_8TiledMMAINS4_8MMA_AtomIJNS4_10MMA_TraitsINS4_19SM100_MMA_F8F6F4_SSEJSI_SI_fSE_SF_NS4_17integral_constantINS4_4UMMA5MajorELSR_0EEENSP_ISR_LSR_1EEENSP_INSQ_7ScaleInELSU_0EEESV_EEEEEENS4_6LayoutISC_NS5_IJNSA_ILi0EEESZ_SZ_EEEEENS5_IJNS4_10UnderscoreES12_S12_EEEEENS4_13SM90_TMA_LOADENS4_14ComposedLayoutINS4_7SwizzleILi1ELi4ELi3EEENS4_18smem_ptr_flag_bitsILi8EEENSY_INS5_IJNSA_ILi8EEESG_EEENS5_IJSG_SB_EEEEEEEvNS4_8identityES15_NS16_INS17_ILi3ELi4ELi3EEES1A_NSY_INS5_IJSE_S1B_EEENS5_IJSB_SE_EEEEEEEvS1G_EENS_8epilogue10collective18CollectiveEpilogueINS1N_23Sm100TmaWarpSpecializedILi4ELi2ELi64ELb0ELb0EEEJSH_NS5_IJNSY_ISE_SB_EENSY_INSA_ILi64EEESB_EEEEESI_SJ_SI_SJ_NS1N_6fusion15FusionCallbacksIS1R_NS1W_17LinearCombinationISI_fSI_fLNS_15FloatRoundStyleE2EEESH_S1V_JEEENS4_5SM1004TMEM4LOAD26SM100_TMEM_LOAD_32dp32b64xES15_NS16_INS17_ILi2ELi4ELi3EEES1A_NSY_INS5_IJS1B_S1T_EEENS5_IJS1T_SB_EEEEEEENS4_39AutoVectorizingCopyWithAssumedAlignmentILi128EEENS4_14SM90_TMA_STOREES2A_S2C_S2C_EEEvvEEEEvNT_6ParamsE,"",@"SHT_CUDA_INFO"
	.sectionflags	@""
	.align	4


	//----- nvinfo : EIATTR_CUDA_API_VERSION
	.align		4
        /*0000*/ 	.byte	0x04, 0x37
        /*0002*/ 	.short	(.L_32 - .L_31)
.L_31:
        /*0004*/ 	.word	0x00000082


	//----- nvinfo : EIATTR_KPARAM_INFO
	.align		4
.L_32:
        /*0008*/ 	.byte	0x04, 0x17
        /*000a*/ 	.short	(.L_34 - .L_33)
.L_33:
        /*000c*/ 	.word	0x00000000
        /*0010*/ 	.short	0x0000
        /*0012*/ 	.short	0x0000
        /*0014*/ 	.byte	0x00, 0xf0, 0x01, 0x20


	//----- nvinfo : EIATTR_AT_ENTRY_FRAGMENTS
	.align		4
.L_34:
        /*0018*/ 	.byte	0x04, 0x4f
        /*001a*/ 	.short	(.L_36 - .L_35)


	//   ....[0]....
.L_35:
        /*001c*/ 	.word	0x00000006


	//----- nvinfo : EIATTR_RESERVED_SMEM_USED
	.align		4
.L_36:
        /*0020*/ 	.byte	0x01, 0x41
	.zero		2


	//----- nvinfo : EIATTR_SPARSE_MMA_MASK
	.align		4
        /*0024*/ 	.byte	0x03, 0x50
        /*0026*/ 	.short	0x0000


	//----- nvinfo : EIATTR_TCGEN05_1CTA_USED
	.align		4
        /*0028*/ 	.byte	0x01, 0x51
	.zero		2


	//----- nvinfo : EIATTR_MAXREG_COUNT
	.align		4
        /*002c*/ 	.byte	0x03, 0x1b
        /*002e*/ 	.short	0x00ff


	//----- nvinfo : EIATTR_NUM_BARRIERS
	.align		4
        /*0030*/ 	.byte	0x02, 0x4c
        /*0032*/ 	.byte	0x07
	.zero		1


	//----- nvinfo : EIATTR_EXTERNS
	.align		4
        /*0034*/ 	.byte	0x04, 0x0f
        /*0036*/ 	.short	(.L_38 - .L_37)


	//   ....[0]....
	.align		4
.L_37:
        /*0038*/ 	.word	index@(__assertfail)


	//----- nvinfo : EIATTR_MERCURY_ISA_VERSION
	.align		4
.L_38:
        /*003c*/ 	.byte	0x03, 0x5f
        /*003e*/ 	.short	0x0101


	//----- nvinfo : EIATTR_INT_WARP_WIDE_INSTR_OFFSETS
	.align		4
        /*0040*/ 	.byte	0x04, 0x31
        /*0042*/ 	.short	(.L_40 - .L_39)


	//   ....[0]....
.L_39:
        /*0044*/ 	.word	0x00001fd0


	//   ....[1]....
        /*0048*/ 	.word	0x00003d50


	//   ....[2]....
        /*004c*/ 	.word	0x00003d70


	//   ....[3]....
        /*0050*/ 	.word	0x00003da0


	//   ....[4]....
        /*0054*/ 	.word	0x000046e0


	//   ....[5]....
        /*0058*/ 	.word	0x00004750


	//   ....[6]....
        /*005c*/ 	.word	0x00004830


	//   ....[7]....
        /*0060*/ 	.word	0x000048b0


	//   ....[8]....
        /*0064*/ 	.word	0x000049c0


	//   ....[9]....
        /*0068*/ 	.word	0x00004a50


	//   ....[10]....
        /*006c*/ 	.word	0x00004c30


	//   ....[11]....
        /*0070*/ 	.word	0x00004d90


	//----- nvinfo : EIATTR_COOP_GROUP_MASK_REGIDS
	.align		4
.L_40:
        /*0074*/ 	.byte	0x04, 0x29
        /*0076*/ 	.short	(.L_42 - .L_41)


	//   ....[0]....
.L_41:
        /*0078*/ 	.word	0xffffffff


	//   ....[1]....
        /*007c*/ 	.word	0xffffffff


	//   ....[2]....
        /*0080*/ 	.word	0xffffffff


	//   ....[3]....
        /*0084*/ 	.word	0xffffffff


	//   ....[4]....
        /*0088*/ 	.word	0xffffffff


	//   ....[5]....
        /*008c*/ 	.word	0xffffffff


	//   ....[6]....
        /*0090*/ 	.word	0xffffffff


	//   ....[7]....
        /*0094*/ 	.word	0xffffffff


	//   ....[8]....
        /*0098*/ 	.word	0xffffffff


	//   ....[9]....
        /*009c*/ 	.word	0xffffffff


	//   ....[10]....
        /*00a0*/ 	.word	0xffffffff


	//   ....[11]....
        /*00a4*/ 	.word	0xffffffff


	//   ....[12]....
        /*00a8*/ 	.word	0xffffffff


	//----- nvinfo : EIATTR_COOP_GROUP_INSTR_OFFSETS
	.align		4
.L_42:
        /*00ac*/ 	.byte	0x04, 0x28
        /*00ae*/ 	.short	(.L_44 - .L_43)


	//   ....[0]....
.L_43:
        /*00b0*/ 	.word	0x00000090


	//   ....[1]....
        /*00b4*/ 	.word	0x000004d0


	//   ....[2]....
        /*00b8*/ 	.word	0x000007b0


	//   ....[3]....
        /*00bc*/ 	.word	0x00000950


	//   ....[4]....
        /*00c0*/ 	.word	0x00000a50


	//   ....[5]....
        /*00c4*/ 	.word	0x00000bc0


	//   ....[6]....
        /*00c8*/ 	.word	0x00000d20


	//   ....[7]....
        /*00cc*/ 	.word	0x00001eb0


	//   ....[8]....
        /*00d0*/ 	.word	0x00003230


	//   ....[9]....
        /*00d4*/ 	.word	0x00003440


	//   ....[10]....
        /*00d8*/ 	.word	0x00003470


	//   ....[11]....
        /*00dc*/ 	.word	0x00003c30


	//   ....[12]....
        /*00e0*/ 	.word	0x00003e60


	//----- nvinfo : EIATTR_VRC_CTA_INIT_COUNT
	.align		4
.L_44:
        /*00e4*/ 	.byte	0x02, 0x4a
        /*00e6*/ 	.byte	0x80
	.zero		1


	//----- nvinfo : EIATTR_SYSCALL_OFFSETS
	.align		4
        /*00e8*/ 	.byte	0x04, 0x46
        /*00ea*/ 	.short	(.L_46 - .L_45)


	//   ....[0]....
.L_45:
        /*00ec*/ 	.word	0x00005800


	//   ....[1]....
        /*00f0*/ 	.word	0x00005940


	//   ....[2]....
        /*00f4*/ 	.word	0x000061a0


	//   ....[3]....
        /*00f8*/ 	.word	0x000077c0


	//   ....[4]....
        /*00fc*/ 	.word	0x00008d70


	//   ....[5]....
        /*0100*/ 	.word	0x0000a340


	//----- nvinfo : EIATTR_MBARRIER_INSTR_OFFSETS
	.align		4
.L_46:
        /*0104*/ 	.byte	0x04, 0x39
        /*0106*/ 	.short	(.L_48 - .L_47)


	//   ....[0]....
.L_47:
        /*0108*/ 	.word	0x000005d0
        /*010c*/ 	.word	0x000000ff
        /*0110*/ 	.word	0x00000000
        /*0114*/ 	.short	0x0100
        /*0116*/ 	.byte	0x05
	.zero		1


	//   ....[1]....
        /*0118*/ 	.word	0x000005e0
        /*011c*/ 	.word	0x000000ff
        /*0120*/ 	.word	0x00000070
        /*0124*/ 	.short	0x0100
        /*0126*/ 	.byte	0x05
	.zero		1


	//   ....[2]....
        /*0128*/ 	.word	0x000005f0
        /*012c*/ 	.word	0x000000ff
        /*0130*/ 	.word	0x00000008
        /*0134*/ 	.short	0x0100
        /*0136*/ 	.byte	0x05
	.zero		1


	//   ....[3]....
        /*0138*/ 	.word	0x00000600
        /*013c*/ 	.word	0x000000ff
        /*0140*/ 	.word	0x00000078
        /*0144*/ 	.short	0x0100
        /*0146*/ 	.byte	0x05
	.zero		1


	//   ....[4]....
        /*0148*/ 	.word	0x00000610
        /*014c*/ 	.word	0x000000ff
        /*0150*/ 	.word	0x00000010
        /*0154*/ 	.short	0x0100
        /*0156*/ 	.byte	0x05
	.zero		1


	//   ....[5]....
        /*0158*/ 	.word	0x00000620
        /*015c*/ 	.word	0x000000ff
        /*0160*/ 	.word	0x00000080
        /*0164*/ 	.short	0x0100
        /*0166*/ 	.byte	0x05
	.zero		1


	//   ....[6]....
        /*0168*/ 	.word	0x00000630
        /*016c*/ 	.word	0x000000ff
        /*0170*/ 	.word	0x00000018
        /*0174*/ 	.short	0x0100
        /*0176*/ 	.byte	0x05
	.zero		1


	//   ....[7]....
        /*0178*/ 	.word	0x00000640
        /*017c*/ 	.word	0x000000ff
        /*0180*/ 	.word	0x00000088
        /*0184*/ 	.short	0x0100
        /*0186*/ 	.byte	0x05
	.zero		1


	//   ....[8]....
        /*0188*/ 	.word	0x00000650
        /*018c*/ 	.word	0x000000ff
        /*0190*/ 	.word	0x00000020
        /*0194*/ 	.short	0x0100
        /*0196*/ 	.byte	0x05
	.zero		1


	//   ....[9]....
        /*0198*/ 	.word	0x00000660
        /*019c*/ 	.word	0x000000ff
        /*01a0*/ 	.word	0x00000090
        /*01a4*/ 	.short	0x0100
        /*01a6*/ 	.byte	0x05
	.zero		1


	//   ....[10]....
        /*01a8*/ 	.word	0x00000670
        /*01ac*/ 	.word	0x000000ff
        /*01b0*/ 	.word	0x00000028
        /*01b4*/ 	.short	0x0100
        /*01b6*/ 	.byte	0x05
	.zero		1


	//   ....[11]....
        /*01b8*/ 	.word	0x00000680
        /*01bc*/ 	.word	0x000000ff
        /*01c0*/ 	.word	0x00000098
        /*01c4*/ 	.short	0x0100
        /*01c6*/ 	.byte	0x05
	.zero		1


	//   ....[12]....
        /*01c8*/ 	.word	0x00000690
        /*01cc*/ 	.word	0x000000ff
        /*01d0*/ 	.word	0x00000030
        /*01d4*/ 	.short	0x0100
        /*01d6*/ 	.byte	0x05
	.zero		1


	//   ....[13]....
        /*01d8*/ 	.word	0x000006a0
        /*01dc*/ 	.word	0x000000ff
        /*01e0*/ 	.word	0x000000a0
        /*01e4*/ 	.short	0x0100
        /*01e6*/ 	.byte	0x05
	.zero		1


	//   ....[14]....
        /*01e8*/ 	.word	0x000006b0
        /*01ec*/ 	.word	0x000000ff
        /*01f0*/ 	.word	0x00000038
        /*01f4*/ 	.short	0x0100
        /*01f6*/ 	.byte	0x05
	.zero		1


	//   ....[15]....
        /*01f8*/ 	.word	0x000006c0
        /*01fc*/ 	.word	0x000000ff
        /*0200*/ 	.word	0x000000a8
        /*0204*/ 	.short	0x0100
        /*0206*/ 	.byte	0x05
	.zero		1


	//   ....[16]....
        /*0208*/ 	.word	0x000006d0
        /*020c*/ 	.word	0x000000ff
        /*0210*/ 	.word	0x00000040
        /*0214*/ 	.short	0x0100
        /*0216*/ 	.byte	0x05
	.zero		1


	//   ....[17]....
        /*0218*/ 	.word	0x000006e0
        /*021c*/ 	.word	0x000000ff
        /*0220*/ 	.word	0x000000b0
        /*0224*/ 	.short	0x0100
        /*0226*/ 	.byte	0x05
	.zero		1


	//   ....[18]....
        /*0228*/ 	.word	0x000006f0
        /*022c*/ 	.word	0x000000ff
        /*0230*/ 	.word	0x00000048
        /*0234*/ 	.short	0x0100
        /*0236*/ 	.byte	0x05
	.zero		1


	//   ....[19]....
        /*0238*/ 	.word	0x00000700
        /*023c*/ 	.word	0x000000ff
        /*0240*/ 	.word	0x000000b8
        /*0244*/ 	.short	0x0100
        /*0246*/ 	.byte	0x05
	.zero		1


	//   ....[20]....
        /*0248*/ 	.word	0x00000710
        /*024c*/ 	.word	0x000000ff
        /*0250*/ 	.word	0x00000050
        /*0254*/ 	.short	0x0100
        /*0256*/ 	.byte	0x05
	.zero		1


	//   ....[21]....
        /*0258*/ 	.word	0x00000720
        /*025c*/ 	.word	0x000000ff
        /*0260*/ 	.word	0x000000c0
        /*0264*/ 	.short	0x0100
        /*0266*/ 	.byte	0x05
	.zero		1


	//   ....[22]....
        /*0268*/ 	.word	0x00000730
        /*026c*/ 	.word	0x000000ff
        /*0270*/ 	.word	0x00000058
        /*0274*/ 	.short	0x0100
        /*0276*/ 	.byte	0x05
	.zero		1


	//   ....[23]....
        /*0278*/ 	.word	0x00000740
        /*027c*/ 	.word	0x000000ff
        /*0280*/ 	.word	0x000000c8
        /*0284*/ 	.short	0x0100
        /*0286*/ 	.byte	0x05
	.zero		1


	//   ....[24]....
        /*0288*/ 	.word	0x00000750
        /*028c*/ 	.word	0x000000ff
        /*0290*/ 	.word	0x00000060
        /*0294*/ 	.short	0x0100
        /*0296*/ 	.byte	0x05
	.zero		1


	//   ....[25]....
        /*0298*/ 	.word	0x00000760
        /*029c*/ 	.word	0x000000ff
        /*02a0*/ 	.word	0x000000d0
        /*02a4*/ 	.short	0x0100
        /*02a6*/ 	.byte	0x05
	.zero		1


	//   ....[26]....
        /*02a8*/ 	.word	0x00000770
        /*02ac*/ 	.word	0x000000ff
        /*02b0*/ 	.word	0x00000068
        /*02b4*/ 	.short	0x0100
        /*02b6*/ 	.byte	0x05
	.zero		1


	//   ....[27]....
        /*02b8*/ 	.word	0x00000780
        /*02bc*/ 	.word	0x000000ff
        /*02c0*/ 	.word	0x000000d8
        /*02c4*/ 	.short	0x0100
        /*02c6*/ 	.byte	0x05
	.zero		1


	//   ....[28]....
        /*02c8*/ 	.word	0x000008c0
        /*02cc*/ 	.word	0x000000ff
        /*02d0*/ 	.word	0x000000e0
        /*02d4*/ 	.short	0x0100
        /*02d6*/ 	.byte	0x07
	.zero		1


	//   ....[29]....
        /*02d8*/ 	.word	0x000008d0
        /*02dc*/ 	.word	0x000000ff
        /*02e0*/ 	.word	0x00000100
        /*02e4*/ 	.short	0x0100
        /*02e6*/ 	.byte	0x07
	.zero		1


	//   ....[30]....
        /*02e8*/ 	.word	0x000008e0
        /*02ec*/ 	.word	0x000000ff
        /*02f0*/ 	.word	0x000000e8
        /*02f4*/ 	.short	0x0100
        /*02f6*/ 	.byte	0x07
	.zero		1


	//   ....[31]....
        /*02f8*/ 	.word	0x000008f0
        /*02fc*/ 	.word	0x000000ff
        /*0300*/ 	.word	0x00000108
        /*0304*/ 	.short	0x0100
        /*0306*/ 	.byte	0x07
	.zero		1


	//   ....[32]....
        /*0308*/ 	.word	0x00000900
        /*030c*/ 	.word	0x000000ff
        /*0310*/ 	.word	0x000000f0
        /*0314*/ 	.short	0x0100
        /*0316*/ 	.byte	0x07
	.zero		1


	//   ....[33]....
        /*0318*/ 	.word	0x00000910
        /*031c*/ 	.word	0x000000ff
        /*0320*/ 	.word	0x00000110
        /*0324*/ 	.short	0x0100
        /*0326*/ 	.byte	0x07
	.zero		1


	//   ....[34]....
        /*0328*/ 	.word	0x00000920
        /*032c*/ 	.word	0x000000ff
        /*0330*/ 	.word	0x000000f8
        /*0334*/ 	.short	0x0100
        /*0336*/ 	.byte	0x07
	.zero		1


	//   ....[35]....
        /*0338*/ 	.word	0x00000930
        /*033c*/ 	.word	0x000000ff
        /*0340*/ 	.word	0x00000118
        /*0344*/ 	.short	0x0100
        /*0346*/ 	.byte	0x07
	.zero		1


	//   ....[36]....
        /*0348*/ 	.word	0x00000a20
        /*034c*/ 	.word	0x000000ff
        /*0350*/ 	.word	0x00000120
        /*0354*/ 	.short	0x0100
        /*0356*/ 	.byte	0x05
	.zero		1


	//   ....[37]....
        /*0358*/ 	.word	0x00000a30
        /*035c*/ 	.word	0x000000ff
        /*0360*/ 	.word	0x00000128
        /*0364*/ 	.short	0x0100
        /*0366*/ 	.byte	0x05
	.zero		1


	//   ....[38]....
        /*0368*/ 	.word	0x00000b70
        /*036c*/ 	.word	0x000000ff
        /*0370*/ 	.word	0x00000130
        /*0374*/ 	.short	0x0100
        /*0376*/ 	.byte	0x05
	.zero		1


	//   ....[39]....
        /*0378*/ 	.word	0x00000b80
        /*037c*/ 	.word	0x000000ff
        /*0380*/ 	.word	0x00000140
        /*0384*/ 	.short	0x0100
        /*0386*/ 	.byte	0x05
	.zero		1


	//   ....[40]....
        /*0388*/ 	.word	0x00000b90
        /*038c*/ 	.word	0x000000ff
        /*0390*/ 	.word	0x00000138
        /*0394*/ 	.short	0x0100
        /*0396*/ 	.byte	0x05
	.zero		1


	//   ....[41]....
        /*0398*/ 	.word	0x00000ba0
        /*039c*/ 	.word	0x000000ff
        /*03a0*/ 	.word	0x00000148
        /*03a4*/ 	.short	0x0100
        /*03a6*/ 	.byte	0x05
	.zero		1


	//   ....[42]....
        /*03a8*/ 	.word	0x00000cd0
        /*03ac*/ 	.word	0x000000ff
        /*03b0*/ 	.word	0x00000150
        /*03b4*/ 	.short	0x0100
        /*03b6*/ 	.byte	0x07
	.zero		1


	//   ....[43]....
        /*03b8*/ 	.word	0x00000ce0
        /*03bc*/ 	.word	0x000000ff
        /*03c0*/ 	.word	0x00000160
        /*03c4*/ 	.short	0x0100
        /*03c6*/ 	.byte	0x07
	.zero		1


	//   ....[44]....
        /*03c8*/ 	.word	0x00000cf0
        /*03cc*/ 	.word	0x000000ff
        /*03d0*/ 	.word	0x00000158
        /*03d4*/ 	.short	0x0100
        /*03d6*/ 	.byte	0x07
	.zero		1


	//   ....[45]....
        /*03d8*/ 	.word	0x00000d00
        /*03dc*/ 	.word	0x000000ff
        /*03e0*/ 	.word	0x00000168
        /*03e4*/ 	.short	0x0100
        /*03e6*/ 	.byte	0x07
	.zero		1


	//   ....[46]....
        /*03e8*/ 	.word	0x00000df0
        /*03ec*/ 	.word	0x000000ff
        /*03f0*/ 	.word	0x00000170
        /*03f4*/ 	.short	0x0100
        /*03f6*/ 	.byte	0x05
	.zero		1


	//   ....[47]....
        /*03f8*/ 	.word	0x00000e00
        /*03fc*/ 	.word	0x000000ff
        /*0400*/ 	.word	0x00000180
        /*0404*/ 	.short	0x0100
        /*0406*/ 	.byte	0x05
	.zero		1


	//   ....[48]....
        /*0408*/ 	.word	0x00000e10
        /*040c*/ 	.word	0x000000ff
        /*0410*/ 	.word	0x00000178
        /*0414*/ 	.short	0x0100
        /*0416*/ 	.byte	0x05
	.zero		1


	//   ....[49]....
        /*0418*/ 	.word	0x00000e20
        /*041c*/ 	.word	0x000000ff
        /*0420*/ 	.word	0x00000188
        /*0424*/ 	.short	0x0100
        /*0426*/ 	.byte	0x05
	.zero		1


	//   ....[50]....
        /*0428*/ 	.word	0x000016f0
        /*042c*/ 	.word	0x00000003
        /*0430*/ 	.word	0x00000180
        /*0434*/ 	.short	0x010a
        /*0436*/ 	.byte	0xff
	.zero		1


	//   ....[51]....
        /*0438*/ 	.word	0x00001720
        /*043c*/ 	.word	0x00000003
        /*0440*/ 	.word	0x00000170
        /*0444*/ 	.short	0x0101
        /*0446*/ 	.byte	0xff
	.zero		1


	//   ....[52]....
        /*0448*/ 	.word	0x000017f0
        /*044c*/ 	.word	0x000000ff
        /*0450*/ 	.word	0x00000070
        /*0454*/ 	.short	0x010a
        /*0456*/ 	.byte	0x08
	.zero		1


	//   ....[53]....
        /*0458*/ 	.word	0x000018a0
        /*045c*/ 	.word	0x000000ff
        /*0460*/ 	.word	0x00000070
        /*0464*/ 	.short	0x010a
        /*0466*/ 	.byte	0x21
	.zero		1


	//   ....[54]....
        /*0468*/ 	.word	0x000019f0
        /*046c*/ 	.word	0x000000ff
        /*0470*/ 	.word	0x00000070
        /*0474*/ 	.short	0x010a
        /*0476*/ 	.byte	0x08
	.zero		1


	//   ....[55]....
        /*0478*/ 	.word	0x00001b50
        /*047c*/ 	.word	0x000000ff
        /*0480*/ 	.word	0x00000128
        /*0484*/ 	.short	0x0101
        /*0486*/ 	.byte	0x04
	.zero		1


	//   ....[56]....
        /*0488*/ 	.word	0x00001b70
        /*048c*/ 	.word	0x000000ff
        /*0490*/ 	.word	0x00000070
        /*0494*/ 	.short	0x010a
        /*0496*/ 	.byte	0x08
	.zero		1


	//   ....[57]....
        /*0498*/ 	.word	0x00001c00
        /*049c*/ 	.word	0x000000ff
        /*04a0*/ 	.word	0x00000070
        /*04a4*/ 	.short	0x010a
        /*04a6*/ 	.byte	0x19
	.zero		1


	//   ....[58]....
        /*04a8*/ 	.word	0x00001d50
        /*04ac*/ 	.word	0x000000ff
        /*04b0*/ 	.word	0x00000070
        /*04b4*/ 	.short	0x010a
        /*04b6*/ 	.byte	0x08
	.zero		1


	//   ....[59]....
        /*04b8*/ 	.word	0x00001ee0
        /*04bc*/ 	.word	0x00000002
        /*04c0*/ 	.word	0x00000130
        /*04c4*/ 	.short	0x010a
        /*04c6*/ 	.byte	0xff
	.zero		1


	//   ....[60]....
        /*04c8*/ 	.word	0x00001fa0
        /*04cc*/ 	.word	0x00000002
        /*04d0*/ 	.word	0x00000000
        /*04d4*/ 	.short	0x0101
        /*04d6*/ 	.byte	0xff
	.zero		1


	//   ....[61]....
        /*04d8*/ 	.word	0x00002500
        /*04dc*/ 	.word	0x000000ff
        /*04e0*/ 	.word	0x00000000
        /*04e4*/ 	.short	0x010a
        /*04e6*/ 	.byte	0x05
	.zero		1


	//   ....[62]....
        /*04e8*/ 	.word	0x00002590
        /*04ec*/ 	.word	0x000000ff
        /*04f0*/ 	.word	0x00000000
        /*04f4*/ 	.short	0x010a
        /*04f6*/ 	.byte	0x05
	.zero		1


	//   ....[63]....
        /*04f8*/ 	.word	0x00002620
        /*04fc*/ 	.word	0x000000ff
        /*0500*/ 	.word	0x00000000
        /*0504*/ 	.short	0x010a
        /*0506*/ 	.byte	0x05
	.zero		1


	//   ....[64]....
        /*0508*/ 	.word	0x000026b0
        /*050c*/ 	.word	0x000000ff
        /*0510*/ 	.word	0x00000000
        /*0514*/ 	.short	0x010a
        /*0516*/ 	.byte	0x05
	.zero		1


	//   ....[65]....
        /*0518*/ 	.word	0x00002740
        /*051c*/ 	.word	0x000000ff
        /*0520*/ 	.word	0x00000000
        /*0524*/ 	.short	0x010a
        /*0526*/ 	.byte	0x05
	.zero		1


	//   ....[66]....
        /*0528*/ 	.word	0x000027d0
        /*052c*/ 	.word	0x000000ff
        /*0530*/ 	.word	0x00000000
        /*0534*/ 	.short	0x010a
        /*0536*/ 	.byte	0x05
	.zero		1


	//   ....[67]....
        /*0538*/ 	.word	0x00002860
        /*053c*/ 	.word	0x000000ff
        /*0540*/ 	.word	0x00000000
        /*0544*/ 	.short	0x010a
        /*0546*/ 	.byte	0x05
	.zero		1


	//   ....[68]....
        /*0548*/ 	.word	0x000028f0
        /*054c*/ 	.word	0x000000ff
        /*0550*/ 	.word	0x00000000
        /*0554*/ 	.short	0x010a
        /*0556*/ 	.byte	0x05
	.zero		1


	//   ....[69]....
        /*0558*/ 	.word	0x00002980
        /*055c*/ 	.word	0x000000ff
        /*0560*/ 	.word	0x00000000
        /*0564*/ 	.short	0x010a
        /*0566*/ 	.byte	0x05
	.zero		1


	//   ....[70]....
        /*0568*/ 	.word	0x00002a10
        /*056c*/ 	.word	0x000000ff
        /*0570*/ 	.word	0x00000000
        /*0574*/ 	.short	0x010a
        /*0576*/ 	.byte	0x05
	.zero		1


	//   ....[71]....
        /*0578*/ 	.word	0x00002aa0
        /*057c*/ 	.word	0x000000ff
        /*0580*/ 	.word	0x00000000
        /*0584*/ 	.short	0x010a
        /*0586*/ 	.byte	0x05
	.zero		1


	//   ....[72]....
        /*0588*/ 	.word	0x00002b30
        /*058c*/ 	.word	0x000000ff
        /*0590*/ 	.word	0x00000000
        /*0594*/ 	.short	0x010a
        /*0596*/ 	.byte	0x05
	.zero		1


	//   ....[73]....
        /*0598*/ 	.word	0x00002bc0
        /*059c*/ 	.word	0x000000ff
        /*05a0*/ 	.word	0x00000000
        /*05a4*/ 	.short	0x010a
        /*05a6*/ 	.byte	0x05
	.zero		1


	//   ....[74]....
        /*05a8*/ 	.word	0x00002c60
        /*05ac*/ 	.word	0x00000000
        /*05b0*/ 	.word	0x00000000
        /*05b4*/ 	.short	0x010a
        /*05b6*/ 	.byte	0xff
	.zero		1


	//   ....[75]....
        /*05b8*/ 	.word	0x00002d80
        /*05bc*/ 	.word	0x00000000
        /*05c0*/ 	.word	0x00000170
        /*05c4*/ 	.short	0x010a
        /*05c6*/ 	.byte	0xff
	.zero		1


	//   ....[76]....
        /*05c8*/ 	.word	0x00002de0
        /*05cc*/ 	.word	0x00000004
        /*05d0*/ 	.word	0x00000000
        /*05d4*/ 	.short	0x0101
        /*05d6*/ 	.byte	0xff
	.zero		1


	//   ....[77]....
        /*05d8*/ 	.word	0x00002e00
        /*05dc*/ 	.word	0x000000ff
        /*05e0*/ 	.word	0x00000140
        /*05e4*/ 	.short	0x010a
        /*05e6*/ 	.byte	0x05
	.zero		1


	//   ....[78]....
        /*05e8*/ 	.word	0x00002f20
        /*05ec*/ 	.word	0x00000000
        /*05f0*/ 	.word	0x00000130
        /*05f4*/ 	.short	0x010a
        /*05f6*/ 	.byte	0xff
	.zero		1


	//   ....[79]....
        /*05f8*/ 	.word	0x00003030
        /*05fc*/ 	.word	0x00000000
        /*0600*/ 	.word	0x00000000
        /*0604*/ 	.short	0x0101
        /*0606*/ 	.byte	0xff
	.zero		1


	//   ....[80]....
        /*0608*/ 	.word	0x000030c0
        /*060c*/ 	.word	0x000000ff
        /*0610*/ 	.word	0x00000140
        /*0614*/ 	.short	0x0106
        /*0616*/ 	.byte	0x05
	.zero		1


	//   ....[81]....
        /*0618*/ 	.word	0x000030e0
        /*061c*/ 	.word	0x000000ff
        /*0620*/ 	.word	0x00000140
        /*0624*/ 	.short	0x010a
        /*0626*/ 	.byte	0x05
	.zero		1


	//   ....[82]....
        /*0628*/ 	.word	0x00003170
        /*062c*/ 	.word	0x000000ff
        /*0630*/ 	.word	0x00000140
        /*0634*/ 	.short	0x0106
        /*0636*/ 	.byte	0x04
	.zero		1


	//   ....[83]....
        /*0638*/ 	.word	0x000031b0
        /*063c*/ 	.word	0x00000000
        /*0640*/ 	.word	0x00000140
        /*0644*/ 	.short	0x010a
        /*0646*/ 	.byte	0xff
	.zero		1


	//   ....[84]....
        /*0648*/ 	.word	0x00003690
        /*064c*/ 	.word	0x00000000
        /*0650*/ 	.word	0x00000130
        /*0654*/ 	.short	0x010a
        /*0656*/ 	.byte	0xff
	.zero		1


	//   ....[85]....
        /*0658*/ 	.word	0x00003790
        /*065c*/ 	.word	0x00000003
        /*0660*/ 	.word	0x00000000
        /*0664*/ 	.short	0x0101
        /*0666*/ 	.byte	0xff
	.zero		1


	//   ....[86]....
        /*0668*/ 	.word	0x000037a0
        /*066c*/ 	.word	0x000000ff
        /*0670*/ 	.word	0x00000000
        /*0674*/ 	.short	0x010a
        /*0676*/ 	.byte	0x04
	.zero		1


	//   ....[87]....
        /*0678*/ 	.word	0x000037c0
        /*067c*/ 	.word	0x000000ff
        /*0680*/ 	.word	0x00000160
        /*0684*/ 	.short	0x010a
        /*0686*/ 	.byte	0x09
	.zero		1


	//   ....[88]....
        /*0688*/ 	.word	0x000038a0
        /*068c*/ 	.word	0x000000ff
        /*0690*/ 	.word	0x00000000
        /*0694*/ 	.short	0x010a
        /*0696*/ 	.byte	0x07
	.zero		1


	//   ....[89]....
        /*0698*/ 	.word	0x000039d0
        /*069c*/ 	.word	0x000000ff
        /*06a0*/ 	.word	0x00000000
        /*06a4*/ 	.short	0x010a
        /*06a6*/ 	.byte	0x04
	.zero		1


	//   ....[90]....
        /*06a8*/ 	.word	0x00003b80
        /*06ac*/ 	.word	0x000000ff
        /*06b0*/ 	.word	0x00000000
        /*06b4*/ 	.short	0x010a
        /*06b6*/ 	.byte	0x05
	.zero		1


	//   ....[91]....
        /*06b8*/ 	.word	0x00003c10
        /*06bc*/ 	.word	0x000000ff
        /*06c0*/ 	.word	0x00000000
        /*06c4*/ 	.short	0x010a
        /*06c6*/ 	.byte	0x07
	.zero		1


	//   ....[92]....
        /*06c8*/ 	.word	0x00004090
        /*06cc*/ 	.word	0x00000000
        /*06d0*/ 	.word	0x00000130
        /*06d4*/ 	.short	0x010a
        /*06d6*/ 	.byte	0xff
	.zero		1


	//   ....[93]....
        /*06d8*/ 	.word	0x00004150
        /*06dc*/ 	.word	0x00000000
        /*06e0*/ 	.word	0x00000000
        /*06e4*/ 	.short	0x0101
        /*06e6*/ 	.byte	0xff
	.zero		1


	//   ....[94]....
        /*06e8*/ 	.word	0x00004470
        /*06ec*/ 	.word	0x000000ff
        /*06f0*/ 	.word	0x00000128
        /*06f4*/ 	.short	0x010a
        /*06f6*/ 	.byte	0x07
	.zero		1


	//   ....[95]....
        /*06f8*/ 	.word	0x00004660
        /*06fc*/ 	.word	0x000000ff
        /*0700*/ 	.word	0x00000100
        /*0704*/ 	.short	0x010a
        /*0706*/ 	.byte	0x07
	.zero		1


	//   ....[96]....
        /*0708*/ 	.word	0x000047d0
        /*070c*/ 	.word	0x000000ff
        /*0710*/ 	.word	0x000000e0
        /*0714*/ 	.short	0x010b
        /*0716*/ 	.byte	0x07
	.zero		1


	//   ....[97]....
        /*0718*/ 	.word	0x000047e0
        /*071c*/ 	.word	0x000000ff
        /*0720*/ 	.word	0x00000000
        /*0724*/ 	.short	0x0101
        /*0726*/ 	.byte	0x08
	.zero		1


	//   ....[98]....
        /*0728*/ 	.word	0x00004800
        /*072c*/ 	.word	0x000000ff
        /*0730*/ 	.word	0x00000108
        /*0734*/ 	.short	0x010a
        /*0736*/ 	.byte	0x07
	.zero		1


	//   ....[99]....
        /*0738*/ 	.word	0x00004960
        /*073c*/ 	.word	0x000000ff
        /*0740*/ 	.word	0x000000e8
        /*0744*/ 	.short	0x010b
        /*0746*/ 	.byte	0x07
	.zero		1


	//   ....[100]....
        /*0748*/ 	.word	0x00004970
        /*074c*/ 	.word	0x000000ff
        /*0750*/ 	.word	0x00000000
        /*0754*/ 	.short	0x0101
        /*0756*/ 	.byte	0x08
	.zero		1


	//   ....[101]....
        /*0758*/ 	.word	0x00004980
        /*075c*/ 	.word	0x000000ff
        /*0760*/ 	.word	0x00000110
        /*0764*/ 	.short	0x010a
        /*0766*/ 	.byte	0x07
	.zero		1


	//   ....[102]....
        /*0768*/ 	.word	0x00004b20
        /*076c*/ 	.word	0x000000ff
        /*0770*/ 	.word	0x000000f0
        /*0774*/ 	.short	0x010b
        /*0776*/ 	.byte	0x07
	.zero		1


	//   ....[103]....
        /*0778*/ 	.word	0x00004b90
        /*077c*/ 	.word	0x000000ff
        /*0780*/ 	.word	0x00000000
        /*0784*/ 	.short	0x0101
        /*0786*/ 	.byte	0x08
	.zero		1


	//   ....[104]....
        /*0788*/ 	.word	0x00004bc0
        /*078c*/ 	.word	0x000000ff
        /*0790*/ 	.word	0x00000118
        /*0794*/ 	.short	0x010a
        /*0796*/ 	.byte	0x07
	.zero		1


	//   ....[105]....
        /*0798*/ 	.word	0x00004dd0
        /*079c*/ 	.word	0x000000ff
        /*07a0*/ 	.word	0x000000f8
        /*07a4*/ 	.short	0x010b
        /*07a6*/ 	.byte	0x07
	.zero		1


	//   ....[106]....
        /*07a8*/ 	.word	0x00004df0
        /*07ac*/ 	.word	0x000000ff
        /*07b0*/ 	.word	0x00000000
        /*07b4*/ 	.short	0x0101
        /*07b6*/ 	.byte	0x0d
	.zero		1


	//   ....[107]....
        /*07b8*/ 	.word	0x00004e20
        /*07bc*/ 	.word	0x000000ff
        /*07c0*/ 	.word	0x00000100
        /*07c4*/ 	.short	0x010a
        /*07c6*/ 	.byte	0x07
	.zero		1


	//   ....[108]....
        /*07c8*/ 	.word	0x00004e40
        /*07cc*/ 	.word	0x000000ff
        /*07d0*/ 	.word	0x00000108
        /*07d4*/ 	.short	0x010a
        /*07d6*/ 	.byte	0x07
	.zero		1


	//   ....[109]....
        /*07d8*/ 	.word	0x00004e60
        /*07dc*/ 	.word	0x000000ff
        /*07e0*/ 	.word	0x00000110
        /*07e4*/ 	.short	0x010a
        /*07e6*/ 	.byte	0x07
	.zero		1


	//   ....[110]....
        /*07e8*/ 	.word	0x00004ea0
        /*07ec*/ 	.word	0x00000000
        /*07f0*/ 	.word	0x00000118
        /*07f4*/ 	.short	0x010a
        /*07f6*/ 	.byte	0xff
	.zero		1


	//   ....[111]....
        /*07f8*/ 	.word	0x000051d0
        /*07fc*/ 	.word	0x00000000
        /*0800*/ 	.word	0x00000130
        /*0804*/ 	.short	0x010a
        /*0806*/ 	.byte	0xff
	.zero		1


	//   ....[112]....
        /*0808*/ 	.word	0x000052e0
        /*080c*/ 	.word	0x00000000
        /*0810*/ 	.word	0x00000000
        /*0814*/ 	.short	0x0101
        /*0816*/ 	.byte	0xff
	.zero		1


	//   ....[113]....
        /*0818*/ 	.word	0x00005d40
        /*081c*/ 	.word	0x00000003
        /*0820*/ 	.word	0x000000e0
        /*0824*/ 	.short	0x010a
        /*0826*/ 	.byte	0xff
	.zero		1


	//   ....[114]....
        /*0828*/ 	.word	0x00005d80
        /*082c*/ 	.word	0x000000c1
        /*0830*/ 	.word	0x00000150
        /*0834*/ 	.short	0x010a
        /*0836*/ 	.byte	0xff
	.zero		1


	//   ....[115]....
        /*0838*/ 	.word	0x00005eb0
        /*083c*/ 	.word	0x00000003
        /*0840*/ 	.word	0x000000e0
        /*0844*/ 	.short	0x010a
        /*0846*/ 	.byte	0xff
	.zero		1


	//   ....[116]....
        /*0848*/ 	.word	0x00006010
        /*084c*/ 	.word	0x00000000
        /*0850*/ 	.word	0x00000000
        /*0854*/ 	.short	0x0101
        /*0856*/ 	.byte	0xff
	.zero		1


	//   ....[117]....
        /*0858*/ 	.word	0x00006070
        /*085c*/ 	.word	0x000000c1
        /*0860*/ 	.word	0x00000150
        /*0864*/ 	.short	0x010a
        /*0866*/ 	.byte	0xff
	.zero		1


	//   ....[118]....
        /*0868*/ 	.word	0x00007420
        /*086c*/ 	.word	0x000000cc
        /*0870*/ 	.word	0x000000e0
        /*0874*/ 	.short	0x010a
        /*0876*/ 	.byte	0xff
	.zero		1


	//   ....[119]....
        /*0878*/ 	.word	0x000074f0
        /*087c*/ 	.word	0x000000cc
        /*0880*/ 	.word	0x000000e0
        /*0884*/ 	.short	0x010a
        /*0886*/ 	.byte	0xff
	.zero		1


	//   ....[120]....
        /*0888*/ 	.word	0x00007630
        /*088c*/ 	.word	0x00000003
        /*0890*/ 	.word	0x00000000
        /*0894*/ 	.short	0x0101
        /*0896*/ 	.byte	0xff
	.zero		1


	//   ....[121]....
        /*0898*/ 	.word	0x000089d0
        /*089c*/ 	.word	0x00000000
        /*08a0*/ 	.word	0x000000e0
        /*08a4*/ 	.short	0x010a
        /*08a6*/ 	.byte	0xff
	.zero		1


	//   ....[122]....
        /*08a8*/ 	.word	0x00008aa0
        /*08ac*/ 	.word	0x00000000
        /*08b0*/ 	.word	0x000000e0
        /*08b4*/ 	.short	0x010a
        /*08b6*/ 	.byte	0xff
	.zero		1


	//   ....[123]....
        /*08b8*/ 	.word	0x00008c00
        /*08bc*/ 	.word	0x00000000
        /*08c0*/ 	.word	0x00000000
        /*08c4*/ 	.short	0x0101
        /*08c6*/ 	.byte	0xff
	.zero		1


	//   ....[124]....
        /*08c8*/ 	.word	0x00009fb0
        /*08cc*/ 	.word	0x00000000
        /*08d0*/ 	.word	0x000000e0
        /*08d4*/ 	.short	0x010a
        /*08d6*/ 	.byte	0xff
	.zero		1


	//   ....[125]....
        /*08d8*/ 	.word	0x0000a080
        /*08dc*/ 	.word	0x00000000
        /*08e0*/ 	.word	0x000000e0
        /*08e4*/ 	.short	0x010a
        /*08e6*/ 	.byte	0xff
	.zero		1


	//   ....[126]....
        /*08e8*/ 	.word	0x0000a1e0
        /*08ec*/ 	.word	0x00000000
        /*08f0*/ 	.word	0x00000000
        /*08f4*/ 	.short	0x0101
        /*08f6*/ 	.byte	0xff
	.zero		1


	//   ....[127]....
        /*08f8*/ 	.word	0x0000a6d0
        /*08fc*/ 	.word	0x000000ff
        /*0900*/ 	.word	0x00000000
        /*0904*/ 	.short	0x0101
        /*0906*/ 	.byte	0x05
	.zero		1


	//   ....[128]....
        /*0908*/ 	.word	0x0000b650
        /*090c*/ 	.word	0x00000003
        /*0910*/ 	.word	0x00000180
        /*0914*/ 	.short	0x010a
        /*0916*/ 	.byte	0xff
	.zero		1


	//   ....[129]....
        /*0918*/ 	.word	0x0000b6b0
        /*091c*/ 	.word	0x00000002
        /*0920*/ 	.word	0x00000070
        /*0924*/ 	.short	0x010a
        /*0926*/ 	.byte	0xff
	.zero		1


	//   ....[130]....
        /*0928*/ 	.word	0x0000b710
        /*092c*/ 	.word	0x00000002
        /*0930*/ 	.word	0x00000070
        /*0934*/ 	.short	0x010a
        /*0936*/ 	.byte	0xff
	.zero		1


	//   ....[131]....
        /*0938*/ 	.word	0x0000b760
        /*093c*/ 	.word	0x00000002
        /*0940*/ 	.word	0x00000130
        /*0944*/ 	.short	0x010a
        /*0946*/ 	.byte	0xff
	.zero		1


	//   ....[132]....
        /*0948*/ 	.word	0x0000b7c0
        /*094c*/ 	.word	0x00000000
        /*0950*/ 	.word	0x00000000
        /*0954*/ 	.short	0x010a
        /*0956*/ 	.byte	0xff
	.zero		1


	//   ....[133]....
        /*0958*/ 	.word	0x0000b820
        /*095c*/ 	.word	0x00000000
        /*0960*/ 	.word	0x00000000
        /*0964*/ 	.short	0x010a
        /*0966*/ 	.byte	0xff
	.zero		1


	//   ....[134]....
        /*0968*/ 	.word	0x0000b880
        /*096c*/ 	.word	0x00000000
        /*0970*/ 	.word	0x00000000
        /*0974*/ 	.short	0x010a
        /*0976*/ 	.byte	0xff
	.zero		1


	//   ....[135]....
        /*0978*/ 	.word	0x0000b8e0
        /*097c*/ 	.word	0x00000000
        /*0980*/ 	.word	0x00000000
        /*0984*/ 	.short	0x010a
        /*0986*/ 	.byte	0xff
	.zero		1


	//   ....[136]....
        /*0988*/ 	.word	0x0000b940
        /*098c*/ 	.word	0x00000000
        /*0990*/ 	.word	0x00000000
        /*0994*/ 	.short	0x010a
        /*0996*/ 	.byte	0xff
	.zero		1


	//   ....[137]....
        /*0998*/ 	.word	0x0000b9a0
        /*099c*/ 	.word	0x00000000
        /*09a0*/ 	.word	0x00000000
        /*09a4*/ 	.short	0x010a
        /*09a6*/ 	.byte	0xff
	.zero		1


	//   ....[138]....
        /*09a8*/ 	.word	0x0000ba00
        /*09ac*/ 	.word	0x00000000
        /*09b0*/ 	.word	0x00000000
        /*09b4*/ 	.short	0x010a
        /*09b6*/ 	.byte	0xff
	.zero		1


	//   ....[139]....
        /*09b8*/ 	.word	0x0000ba60
        /*09bc*/ 	.word	0x00000000
        /*09c0*/ 	.word	0x00000000
        /*09c4*/ 	.short	0x010a
        /*09c6*/ 	.byte	0xff
	.zero		1


	//   ....[140]....
        /*09c8*/ 	.word	0x0000bac0
        /*09cc*/ 	.word	0x00000000
        /*09d0*/ 	.word	0x00000000
        /*09d4*/ 	.short	0x010a
        /*09d6*/ 	.byte	0xff
	.zero		1


	//   ....[141]....
        /*09d8*/ 	.word	0x0000bb20
        /*09dc*/ 	.word	0x00000000
        /*09e0*/ 	.word	0x00000000
        /*09e4*/ 	.short	0x010a
        /*09e6*/ 	.byte	0xff
	.zero		1


	//   ....[142]....
        /*09e8*/ 	.word	0x0000bb80
        /*09ec*/ 	.word	0x00000000
        /*09f0*/ 	.word	0x00000000
        /*09f4*/ 	.short	0x010a
        /*09f6*/ 	.byte	0xff
	.zero		1


	//   ....[143]....
        /*09f8*/ 	.word	0x0000bbe0
        /*09fc*/ 	.word	0x00000000
        /*0a00*/ 	.word	0x00000000
        /*0a04*/ 	.short	0x010a
        /*0a06*/ 	.byte	0xff
	.zero		1


	//   ....[144]....
        /*0a08*/ 	.word	0x0000bc40
        /*0a0c*/ 	.word	0x00000000
        /*0a10*/ 	.word	0x00000000
        /*0a14*/ 	.short	0x010a
        /*0a16*/ 	.byte	0xff
	.zero		1


	//   ....[145]....
        /*0a18*/ 	.word	0x0000bc90
        /*0a1c*/ 	.word	0x00000000
        /*0a20*/ 	.word	0x00000170
        /*0a24*/ 	.short	0x010a
        /*0a26*/ 	.byte	0xff
	.zero		1


	//   ....[146]....
        /*0a28*/ 	.word	0x0000bcf0
        /*0a2c*/ 	.word	0x00000000
        /*0a30*/ 	.word	0x00000140
        /*0a34*/ 	.short	0x010a
        /*0a36*/ 	.byte	0xff
	.zero		1


	//   ....[147]....
        /*0a38*/ 	.word	0x0000bd40
        /*0a3c*/ 	.word	0x00000000
        /*0a40*/ 	.word	0x00000130
        /*0a44*/ 	.short	0x010a
        /*0a46*/ 	.byte	0xff
	.zero		1


	//   ....[148]....
        /*0a48*/ 	.word	0x0000bda0
        /*0a4c*/ 	.word	0x00000000
        /*0a50*/ 	.word	0x00000140
        /*0a54*/ 	.short	0x010a
        /*0a56*/ 	.byte	0xff
	.zero		1


	//   ....[149]....
        /*0a58*/ 	.word	0x0000bdf0
        /*0a5c*/ 	.word	0x00000000
        /*0a60*/ 	.word	0x00000130
        /*0a64*/ 	.short	0x010a
        /*0a66*/ 	.byte	0xff
	.zero		1


	//   ....[150]....
        /*0a68*/ 	.word	0x0000be50
        /*0a6c*/ 	.word	0x00000003
        /*0a70*/ 	.word	0x00000160
        /*0a74*/ 	.short	0x010a
        /*0a76*/ 	.byte	0xff
	.zero		1


	//   ....[151]....
        /*0a78*/ 	.word	0x0000beb0
        /*0a7c*/ 	.word	0x00000000
        /*0a80*/ 	.word	0x00000000
        /*0a84*/ 	.short	0x010a
        /*0a86*/ 	.byte	0xff
	.zero		1


	//   ....[152]....
        /*0a88*/ 	.word	0x0000bf10
        /*0a8c*/ 	.word	0x00000000
        /*0a90*/ 	.word	0x00000000
        /*0a94*/ 	.short	0x010a
        /*0a96*/ 	.byte	0xff
	.zero		1


	//   ....[153]....
        /*0a98*/ 	.word	0x0000bf70
        /*0a9c*/ 	.word	0x00000000
        /*0aa0*/ 	.word	0x00000000
        /*0aa4*/ 	.short	0x010a
        /*0aa6*/ 	.byte	0xff
	.zero		1


	//   ....[154]....
        /*0aa8*/ 	.word	0x0000bfc0
        /*0aac*/ 	.word	0x00000000
        /*0ab0*/ 	.word	0x00000130
        /*0ab4*/ 	.short	0x010a
        /*0ab6*/ 	.byte	0xff
	.zero		1


	//   ....[155]....
        /*0ab8*/ 	.word	0x0000c020
        /*0abc*/ 	.word	0x00000000
        /*0ac0*/ 	.word	0x00000128
        /*0ac4*/ 	.short	0x010a
        /*0ac6*/ 	.byte	0xff
	.zero		1


	//   ....[156]....
        /*0ac8*/ 	.word	0x0000c080
        /*0acc*/ 	.word	0x00000003
        /*0ad0*/ 	.word	0x00000100
        /*0ad4*/ 	.short	0x010a
        /*0ad6*/ 	.byte	0xff
	.zero		1


	//   ....[157]....
        /*0ad8*/ 	.word	0x0000c0e0
        /*0adc*/ 	.word	0x00000003
        /*0ae0*/ 	.word	0x00000108
        /*0ae4*/ 	.short	0x010a
        /*0ae6*/ 	.byte	0xff
	.zero		1


	//   ....[158]....
        /*0ae8*/ 	.word	0x0000c140
        /*0aec*/ 	.word	0x00000003
        /*0af0*/ 	.word	0x00000110
        /*0af4*/ 	.short	0x010a
        /*0af6*/ 	.byte	0xff
	.zero		1


	//   ....[159]....
        /*0af8*/ 	.word	0x0000c1a0
        /*0afc*/ 	.word	0x00000003
        /*0b00*/ 	.word	0x00000118
        /*0b04*/ 	.short	0x010a
        /*0b06*/ 	.byte	0xff
	.zero		1


	//   ....[160]....
        /*0b08*/ 	.word	0x0000c200
        /*0b0c*/ 	.word	0x00000000
        /*0b10*/ 	.word	0x00000100
        /*0b14*/ 	.short	0x010a
        /*0b16*/ 	.byte	0xff
	.zero		1


	//   ....[161]....
        /*0b18*/ 	.word	0x0000c260
        /*0b1c*/ 	.word	0x00000000
        /*0b20*/ 	.word	0x00000108
        /*0b24*/ 	.short	0x010a
        /*0b26*/ 	.byte	0xff
	.zero		1


	//   ....[162]....
        /*0b28*/ 	.word	0x0000c2c0
        /*0b2c*/ 	.word	0x00000000
        /*0b30*/ 	.word	0x00000110
        /*0b34*/ 	.short	0x010a
        /*0b36*/ 	.byte	0xff
	.zero		1


	//   ....[163]....
        /*0b38*/ 	.word	0x0000c310
        /*0b3c*/ 	.word	0x00000000
        /*0b40*/ 	.word	0x00000130
        /*0b44*/ 	.short	0x010a
        /*0b46*/ 	.byte	0xff
	.zero		1


	//   ....[164]....
        /*0b48*/ 	.word	0x0000c360
        /*0b4c*/ 	.word	0x00000003
        /*0b50*/ 	.word	0x000000e0
        /*0b54*/ 	.short	0x010a
        /*0b56*/ 	.byte	0xff
	.zero		1


	//   ....[165]....
        /*0b58*/ 	.word	0x0000c3b0
        /*0b5c*/ 	.word	0x000000c1
        /*0b60*/ 	.word	0x00000150
        /*0b64*/ 	.short	0x010a
        /*0b66*/ 	.byte	0xff
	.zero		1


	//   ....[166]....
        /*0b68*/ 	.word	0x0000c400
        /*0b6c*/ 	.word	0x000000cc
        /*0b70*/ 	.word	0x000000e0
        /*0b74*/ 	.short	0x010a
        /*0b76*/ 	.byte	0xff
	.zero		1


	//   ....[167]....
        /*0b78*/ 	.word	0x0000c450
        /*0b7c*/ 	.word	0x00000000
        /*0b80*/ 	.word	0x000000e0
        /*0b84*/ 	.short	0x010a
        /*0b86*/ 	.byte	0xff
	.zero		1


	//   ....[168]....
        /*0b88*/ 	.word	0x0000c4a0
        /*0b8c*/ 	.word	0x00000000
        /*0b90*/ 	.word	0x000000e0
        /*0b94*/ 	.short	0x010a
        /*0b96*/ 	.byte	0xff
	.zero		1


	//----- nvinfo : EIATTR_NUM_MBARRIERS
	.align		4
.L_48:
        /*0b98*/ 	.byte	0x03, 0x38
        /*0b9a*/ 	.short	0x0032


	//----- nvinfo : EIATTR_EXIT_INSTR_OFFSETS
	.align		4
        /*0b9c*/ 	.byte	0x04, 0x1c
        /*0b9e*/ 	.short	(.L_50 - .L_49)


	//   ....[0]....
.L_49:
        /*0ba0*/ 	.word	0x00002c90


	//   ....[1]....
        /*0ba4*/ 	.word	0x00003180


	//   ....[2]....
        /*0ba8*/ 	.word	0x000031e0


	//   ....[3]....
        /*0bac*/ 	.word	0x00003e70


	//   ....[4]....
        /*0bb0*/ 	.word	0x00004ed0


	//   ....[5]....
        /*0bb4*/ 	.word	0x00004f10


	//   ....[6]....
        /*0bb8*/ 	.word	0x0000b640


	//----- nvinfo : EIATTR_MAX_THREADS
	.align		4
.L_50:
        /*0bbc*/ 	.byte	0x04, 0x05
        /*0bbe*/ 	.short	(.L_52 - .L_51)
.L_51:
        /*0bc0*/ 	.word	0x00000100
        /*0bc4*/ 	.word	0x00000001
        /*0bc8*/ 	.word	0x00000001


	//----- nvinfo : EIATTR_CRS_STACK_SIZE
	.align		4
.L_52:
        /*0bcc*/ 	.byte	0x04, 0x1e
        /*0bce*/ 	.short	(.L_54 - .L_53)
.L_53:
        /*0bd0*/ 	.word	0x00000000


	//----- nvinfo : EIATTR_CBANK_PARAM_SIZE
	.align		4
.L_54:
        /*0bd4*/ 	.byte	0x03, 0x19
        /*0bd6*/ 	.short	0x0800


	//----- nvinfo : EIATTR_PARAM_CBANK
	.align		4
        /*0bd8*/ 	.byte	0x04, 0x0a
        /*0bda*/ 	.short	(.L_56 - .L_55)
	.align		4
.L_55:
        /*0bdc*/ 	.word	index@(.nv.constant0._ZN7cutlass13device_kernelINS_4gemm6kernel13GemmUniversalIN4cute5tupleIJiiiiEEENS1_10collective13CollectiveMmaINS1_35MainloopSm100TmaUmmaWarpSpecializedILi14ELi2ELi2ENS5_IJNS4_1CILi1EEESB_SB_EEEEENS5_IJNSA_ILi128EEENSA_ILi256EEENSA_ILi32EEEEEENS_12float_e4m3_tENS5_IJlSB_lEEESI_NS5_IJSB_llEEENS4_8TiledMMAINS4_8MMA_AtomIJNS4_10MMA_TraitsINS4_19SM100_MMA_F8F6F4_SSEJSI_SI_fSE_SF_NS4_17integral_constantINS4_4UMMA5MajorELSR_0EEENSP_ISR_LSR_1EEENSP_INSQ_7ScaleInELSU_0EEESV_EEEEEENS4_6LayoutISC_NS5_IJNSA_ILi0EEESZ_SZ_EEEEENS5_IJNS4_10UnderscoreES12_S12_EEEEENS4_13SM90_TMA_LOADENS4_14ComposedLayoutINS4_7SwizzleILi1ELi4ELi3EEENS4_18smem_ptr_flag_bitsILi8EEENSY_INS5_IJNSA_ILi8EEESG_EEENS5_IJSG_SB_EEEEEEEvNS4_8identityES15_NS16_INS17_ILi3ELi4ELi3EEES1A_NSY_INS5_IJSE_S1B_EEENS5_IJSB_SE_EEEEEEEvS1G_EENS_8epilogue10collective18CollectiveEpilogueINS1N_23Sm100TmaWarpSpecializedILi4ELi2ELi64ELb0ELb0EEEJSH_NS5_IJNSY_ISE_SB_EENSY_INSA_ILi64EEESB_EEEEESI_SJ_SI_SJ_NS1N_6fusion15FusionCallbacksIS1R_NS1W_17LinearCombinationISI_fSI_fLNS_15FloatRoundStyleE2EEESH_S1V_JEEENS4_5SM1004TMEM4LOAD26SM100_TMEM_LOAD_32dp32b64xES15_NS16_INS17_ILi2ELi4ELi3EEES1A_NSY_INS5_IJS1B_S1T_EEENS5_IJS1T_SB_EEEEEEENS4_39AutoVectorizingCopyWithAssumedAlignmentILi128EEENS4_14SM90_TMA_STOREES2A_S2C_S2C_EEEvvEEEEvNT_6ParamsE)
        /*0be0*/ 	.short	0x0380
        /*0be2*/ 	.short	0x0800


	//----- nvinfo : EIATTR_SW_WAR
	.align		4
.L_56:
        /*0be4*/ 	.byte	0x04, 0x36
        /*0be6*/ 	.short	(.L_58 - .L_57)
.L_57:
        /*0be8*/ 	.word	0x00000008
.L_58:


//--------------------- .nv.callgraph             --------------------------
	.section	.nv.callgraph,"",@"SHT_CUDA_CALLGRAPH"
	.align	4
	.sectionentsize	8
	.align		4
        /*0000*/ 	.word	0x00000000
	.align		4
        /*0004*/ 	.word	0xffffffff
	.align		4
        /*0008*/ 	.word	index@(_ZN7cutlass13device_kernelINS_4gemm6kernel13GemmUniversalIN4cute5tupleIJiiiiEEENS1_10collective13CollectiveMmaINS1_35MainloopSm100TmaUmmaWarpSpecializedILi14ELi2ELi2ENS5_IJNS4_1CILi1EEESB_SB_EEEEENS5_IJNSA_ILi128EEENSA_ILi256EEENSA_ILi32EEEEEENS_12float_e4m3_tENS5_IJlSB_lEEESI_NS5_IJSB_llEEENS4_8TiledMMAINS4_8MMA_AtomIJNS4_10MMA_TraitsINS4_19SM100_MMA_F8F6F4_SSEJSI_SI_fSE_SF_NS4_17integral_constantINS4_4UMMA5MajorELSR_0EEENSP_ISR_LSR_1EEENSP_INSQ_7ScaleInELSU_0EEESV_EEEEEENS4_6LayoutISC_NS5_IJNSA_ILi0EEESZ_SZ_EEEEENS5_IJNS4_10UnderscoreES12_S12_EEEEENS4_13SM90_TMA_LOADENS4_14ComposedLayoutINS4_7SwizzleILi1ELi4ELi3EEENS4_18smem_ptr_flag_bitsILi8EEENSY_INS5_IJNSA_ILi8EEESG_EEENS5_IJSG_SB_EEEEEEEvNS4_8identityES15_NS16_INS17_ILi3ELi4ELi3EEES1A_NSY_INS5_IJSE_S1B_EEENS5_IJSB_SE_EEEEEEEvS1G_EENS_8epilogue10collective18CollectiveEpilogueINS1N_23Sm100TmaWarpSpecializedILi4ELi2ELi64ELb0ELb0EEEJSH_NS5_IJNSY_ISE_SB_EENSY_INSA_ILi64EEESB_EEEEESI_SJ_SI_SJ_NS1N_6fusion15FusionCallbacksIS1R_NS1W_17LinearCombinationISI_fSI_fLNS_15FloatRoundStyleE2EEESH_S1V_JEEENS4_5SM1004TMEM4LOAD26SM100_TMEM_LOAD_32dp32b64xES15_NS16_INS17_ILi2ELi4ELi3EEES1A_NSY_INS5_IJS1B_S1T_EEENS5_IJS1T_SB_EEEEEEENS4_39AutoVectorizingCopyWithAssumedAlignmentILi128EEENS4_14SM90_TMA_STOREES2A_S2C_S2C_EEEvvEEEEvNT_6ParamsE)
	.align		4
        /*000c*/ 	.word	index@(__assertfail)
	.align		4
        /*0010*/ 	.word	0x00000000
	.align		4
        /*0014*/ 	.word	0xfffffffe
	.align		4
        /*0018*/ 	.word	0x00000000
	.align		4
        /*001c*/ 	.word	0xfffffffd
	.align		4
        /*0020*/ 	.word	0x00000000
	.align		4
        /*0024*/ 	.word	0xfffffffc


//--------------------- .nv.constant4             --------------------------
	.section	.nv.constant4,"a",@progbits
	.align	8
	.align		8
.nv.constant4:
        /*0000*/ 	.dword	__assertfail
	.align		8
        /*0008*/ 	.dword	__unnamed_1
	.align		8
        /*0010*/ 	.dword	__unnamed_2
	.align		8
        /*0018*/ 	.dword	__unnamed_3
	.align		8
        /*0020*/ 	.dword	_ZN40_INTERNAL_d66c1d39_4_k_cu_0ba42088_242634cuda3std3__45__cpo5beginE
	.align		8
        /*0028*/ 	.dword	_ZN40_INTERNAL_d66c1d39_4_k_cu_0ba42088_242634cuda3std3__45__cpo3endE
	.align		8
        /*0030*/ 	.dword	_ZN40_INTERNAL_d66c1d39_4_k_cu_0ba42088_242634cuda3std3__45__cpo6cbeginE
	.align		8
        /*0038*/ 	.dword	_ZN40_INTERNAL_d66c1d39_4_k_cu_0ba42088_242634cuda3std3__45__cpo4cendE
	.align		8
        /*0040*/ 	.dword	_ZN40_INTERNAL_d66c1d39_4_k_cu_0ba42088_242634cuda3std3__442_GLOBAL__N__d66c1d39_4_k_cu_0ba42088_242636ignoreE
	.align		8
        /*0048*/ 	.dword	_ZN40_INTERNAL_d66c1d39_4_k_cu_0ba42088_242634cuda3std3__419piecewise_constructE
	.align		8
        /*0050*/ 	.dword	_ZN40_INTERNAL_d66c1d39_4_k_cu_0ba42088_242634cuda3std3__48in_placeE
	.align		8
        /*0058*/ 	.dword	_ZN40_INTERNAL_d66c1d39_4_k_cu_0ba42088_242634cuda3std6ranges3__45__cpo4swapE
	.align		8
        /*0060*/ 	.dword	_ZN40_INTERNAL_d66c1d39_4_k_cu_0ba42088_242634cuda3std6ranges3__45__cpo9iter_moveE
	.align		8
        /*0068*/ 	.dword	_ZN40_INTERNAL_d66c1d39_4_k_cu_0ba42088_242634cute7productE
	.align		8
        /*0070*/ 	.dword	_ZN40_INTERNAL_d66c1d39_4_k_cu_0ba42088_242634cute1_E
	.align		8
        /*0078*/ 	.dword	$str$25
	.align		8
        /*0080*/ 	.dword	$str$26
	.align		8
        /*0088*/ 	.dword	$str$27
	.align		8
        /*0090*/ 	.dword	$str$28


//--------------------- .text._ZN7cutlass13device_kernelINS_4gemm6kernel13GemmUniversalIN4cute5tupleIJiiiiEEENS1_10collective13CollectiveMmaINS1_35MainloopSm100TmaUmmaWarpSpecializedILi14ELi2ELi2ENS5_IJNS4_1CILi1EEESB_SB_EEEEENS5_IJNSA_ILi128EEENSA_ILi256EEENSA_ILi32EEEEEENS_12float_e4m3_tENS5_IJlSB_lEEESI_NS5_IJSB_llEEENS4_8TiledMMAINS4_8MMA_AtomIJNS4_10MMA_TraitsINS4_19SM100_MMA_F8F6F4_SSEJSI_SI_fSE_SF_NS4_17integral_constantINS4_4UMMA5MajorELSR_0EEENSP_ISR_LSR_1EEENSP_INSQ_7ScaleInELSU_0EEESV_EEEEEENS4_6LayoutISC_NS5_IJNSA_ILi0EEESZ_SZ_EEEEENS5_IJNS4_10UnderscoreES12_S12_EEEEENS4_13SM90_TMA_LOADENS4_14ComposedLayoutINS4_7SwizzleILi1ELi4ELi3EEENS4_18smem_ptr_flag_bitsILi8EEENSY_INS5_IJNSA_ILi8EEESG_EEENS5_IJSG_SB_EEEEEEEvNS4_8identityES15_NS16_INS17_ILi3ELi4ELi3EEES1A_NSY_INS5_IJSE_S1B_EEENS5_IJSB_SE_EEEEEEEvS1G_EENS_8epilogue10collective18CollectiveEpilogueINS1N_23Sm100TmaWarpSpecializedILi4ELi2ELi64ELb0ELb0EEEJSH_NS5_IJNSY_ISE_SB_EENSY_INSA_ILi64EEESB_EEEEESI_SJ_SI_SJ_NS1N_6fusion15FusionCallbacksIS1R_NS1W_17LinearCombinationISI_fSI_fLNS_15FloatRoundStyleE2EEESH_S1V_JEEENS4_5SM1004TMEM4LOAD26SM100_TMEM_LOAD_32dp32b64xES15_NS16_INS17_ILi2ELi4ELi3EEES1A_NSY_INS5_IJS1B_S1T_EEENS5_IJS1T_SB_EEEEEEENS4_39AutoVectorizingCopyWithAssumedAlignmentILi128EEENS4_14SM90_TMA_STOREES2A_S2C_S2C_EEEvvEEEEvNT_6ParamsE --------------------------
	.section	.text._ZN7cutlass13device_kernelINS_4gemm6kernel13GemmUniversalIN4cute5tupleIJiiiiEEENS1_10collective13CollectiveMmaINS1_35MainloopSm100TmaUmmaWarpSpecializedILi14ELi2ELi2ENS5_IJNS4_1CILi1EEESB_SB_EEEEENS5_IJNSA_ILi128EEENSA_ILi256EEENSA_ILi32EEEEEENS_12float_e4m3_tENS5_IJlSB_lEEESI_NS5_IJSB_llEEENS4_8TiledMMAINS4_8MMA_AtomIJNS4_10MMA_TraitsINS4_19SM100_MMA_F8F6F4_SSEJSI_SI_fSE_SF_NS4_17integral_constantINS4_4UMMA5MajorELSR_0EEENSP_ISR_LSR_1EEENSP_INSQ_7ScaleInELSU_0EEESV_EEEEEENS4_6LayoutISC_NS5_IJNSA_ILi0EEESZ_SZ_EEEEENS5_IJNS4_10UnderscoreES12_S12_EEEEENS4_13SM90_TMA_LOADENS4_14ComposedLayoutINS4_7SwizzleILi1ELi4ELi3EEENS4_18smem_ptr_flag_bitsILi8EEENSY_INS5_IJNSA_ILi8EEESG_EEENS5_IJSG_SB_EEEEEEEvNS4_8identityES15_NS16_INS17_ILi3ELi4ELi3EEES1A_NSY_INS5_IJSE_S1B_EEENS5_IJSB_SE_EEEEEEEvS1G_EENS_8epilogue10collective18CollectiveEpilogueINS1N_23Sm100TmaWarpSpecializedILi4ELi2ELi64ELb0ELb0EEEJSH_NS5_IJNSY_ISE_SB_EENSY_INSA_ILi64EEESB_EEEEESI_SJ_SI_SJ_NS1N_6fusion15FusionCallbacksIS1R_NS1W_17LinearCombinationISI_fSI_fLNS_15FloatRoundStyleE2EEESH_S1V_JEEENS4_5SM1004TMEM4LOAD26SM100_TMEM_LOAD_32dp32b64xES15_NS16_INS17_ILi2ELi4ELi3EEES1A_NSY_INS5_IJS1B_S1T_EEENS5_IJS1T_SB_EEEEEEENS4_39AutoVectorizingCopyWithAssumedAlignmentILi128EEENS4_14SM90_TMA_STOREES2A_S2C_S2C_EEEvvEEEEvNT_6ParamsE,"ax",@progbits
	.align	128
.text._ZN7cutlass13device_kernelINS_4gemm6kernel13GemmUniversalIN4cute5tupleIJiiiiEEENS1_10collective13CollectiveMmaINS1_35MainloopSm100TmaUmmaWarpSpecializedILi14ELi2ELi2ENS5_IJNS4_1CILi1EEESB_SB_EEEEENS5_IJNSA_ILi128EEENSA_ILi256EEENSA_ILi32EEEEEENS_12float_e4m3_tENS5_IJlSB_lEEESI_NS5_IJSB_llEEENS4_8TiledMMAINS4_8MMA_AtomIJNS4_10MMA_TraitsINS4_19SM100_MMA_F8F6F4_SSEJSI_SI_fSE_SF_NS4_17integral_constantINS4_4UMMA5MajorELSR_0EEENSP_ISR_LSR_1EEENSP_INSQ_7ScaleInELSU_0EEESV_EEEEEENS4_6LayoutISC_NS5_IJNSA_ILi0EEESZ_SZ_EEEEENS5_IJNS4_10UnderscoreES12_S12_EEEEENS4_13SM90_TMA_LOADENS4_14ComposedLayoutINS4_7SwizzleILi1ELi4ELi3EEENS4_18smem_ptr_flag_bitsILi8EEENSY_INS5_IJNSA_ILi8EEESG_EEENS5_IJSG_SB_EEEEEEEvNS4_8identityES15_NS16_INS17_ILi3ELi4ELi3EEES1A_NSY_INS5_IJSE_S1B_EEENS5_IJSB_SE_EEEEEEEvS1G_EENS_8epilogue10collective18CollectiveEpilogueINS1N_23Sm100TmaWarpSpecializedILi4ELi2ELi64ELb0ELb0EEEJSH_NS5_IJNSY_ISE_SB_EENSY_INSA_ILi64EEESB_EEEEESI_SJ_SI_SJ_NS1N_6fusion15FusionCallbacksIS1R_NS1W_17LinearCombinationISI_fSI_fLNS_15FloatRoundStyleE2EEESH_S1V_JEEENS4_5SM1004TMEM4LOAD26SM100_TMEM_LOAD_32dp32b64xES15_NS16_INS17_ILi2ELi4ELi3EEES1A_NSY_INS5_IJS1B_S1T_EEENS5_IJS1T_SB_EEEEEEENS4_39AutoVectorizingCopyWithAssumedAlignmentILi128EEENS4_14SM90_TMA_STOREES2A_S2C_S2C_EEEvvEEEEvNT_6ParamsE:
        .type           _ZN7cutlass13device_kernelINS_4gemm6kernel13GemmUniversalIN4cute5tupleIJiiiiEEENS1_10collective13CollectiveMmaINS1_35MainloopSm100TmaUmmaWarpSpecializedILi14ELi2ELi2ENS5_IJNS4_1CILi1EEESB_SB_EEEEENS5_IJNSA_ILi128EEENSA_ILi256EEENSA_ILi32EEEEEENS_12float_e4m3_tENS5_IJlSB_lEEESI_NS5_IJSB_llEEENS4_8TiledMMAINS4_8MMA_AtomIJNS4_10MMA_TraitsINS4_19SM100_MMA_F8F6F4_SSEJSI_SI_fSE_SF_NS4_17integral_constantINS4_4UMMA5MajorELSR_0EEENSP_ISR_LSR_1EEENSP_INSQ_7ScaleInELSU_0EEESV_EEEEEENS4_6LayoutISC_NS5_IJNSA_ILi0EEESZ_SZ_EEEEENS5_IJNS4_10UnderscoreES12_S12_EEEEENS4_13SM90_TMA_LOADENS4_14ComposedLayoutINS4_7SwizzleILi1ELi4ELi3EEENS4_18smem_ptr_flag_bitsILi8EEENSY_INS5_IJNSA_ILi8EEESG_EEENS5_IJSG_SB_EEEEEEEvNS4_8identityES15_NS16_INS17_ILi3ELi4ELi3EEES1A_NSY_INS5_IJSE_S1B_EEENS5_IJSB_SE_EEEEEEEvS1G_EENS_8epilogue10collective18CollectiveEpilogueINS1N_23Sm100TmaWarpSpecializedILi4ELi2ELi64ELb0ELb0EEEJSH_NS5_IJNSY_ISE_SB_EENSY_INSA_ILi64EEESB_EEEEESI_SJ_SI_SJ_NS1N_6fusion15FusionCallbacksIS1R_NS1W_17LinearCombinationISI_fSI_fLNS_15FloatRoundStyleE2EEESH_S1V_JEEENS4_5SM1004TMEM4LOAD26SM100_TMEM_LOAD_32dp32b64xES15_NS16_INS17_ILi2ELi4ELi3EEES1A_NSY_INS5_IJS1B_S1T_EEENS5_IJS1T_SB_EEEEEEENS4_39AutoVectorizingCopyWithAssumedAlignmentILi128EEENS4_14SM90_TMA_STOREES2A_S2C_S2C_EEEvvEEEEvNT_6ParamsE,@function
        .size           _ZN7cutlass13device_kernelINS_4gemm6kernel13GemmUniversalIN4cute5tupleIJiiiiEEENS1_10collective13CollectiveMmaINS1_35MainloopSm100TmaUmmaWarpSpecializedILi14ELi2ELi2ENS5_IJNS4_1CILi1EEESB_SB_EEEEENS5_IJNSA_ILi128EEENSA_ILi256EEENSA_ILi32EEEEEENS_12float_e4m3_tENS5_IJlSB_lEEESI_NS5_IJSB_llEEENS4_8TiledMMAINS4_8MMA_AtomIJNS4_10MMA_TraitsINS4_19SM100_MMA_F8F6F4_SSEJSI_SI_fSE_SF_NS4_17integral_constantINS4_4UMMA5MajorELSR_0EEENSP_ISR_LSR_1EEENSP_INSQ_7ScaleInELSU_0EEESV_EEEEEENS4_6LayoutISC_NS5_IJNSA_ILi0EEESZ_SZ_EEEEENS5_IJNS4_10UnderscoreES12_S12_EEEEENS4_13SM90_TMA_LOADENS4_14ComposedLayoutINS4_7SwizzleILi1ELi4ELi3EEENS4_18smem_ptr_flag_bitsILi8EEENSY_INS5_IJNSA_ILi8EEESG_EEENS5_IJSG_SB_EEEEEEEvNS4_8identityES15_NS16_INS17_ILi3ELi4ELi3EEES1A_NSY_INS5_IJSE_S1B_EEENS5_IJSB_SE_EEEEEEEvS1G_EENS_8epilogue10collective18CollectiveEpilogueINS1N_23Sm100TmaWarpSpecializedILi4ELi2ELi64ELb0ELb0EEEJSH_NS5_IJNSY_ISE_SB_EENSY_INSA_ILi64EEESB_EEEEESI_SJ_SI_SJ_NS1N_6fusion15FusionCallbacksIS1R_NS1W_17LinearCombinationISI_fSI_fLNS_15FloatRoundStyleE2EEESH_S1V_JEEENS4_5SM1004TMEM4LOAD26SM100_TMEM_LOAD_32dp32b64xES15_NS16_INS17_ILi2ELi4ELi3EEES1A_NSY_INS5_IJS1B_S1T_EEENS5_IJS1T_SB_EEEEEEENS4_39AutoVectorizingCopyWithAssumedAlignmentILi128EEENS4_14SM90_TMA_STOREES2A_S2C_S2C_EEEvvEEEEvNT_6ParamsE,(.L_x_198 - _ZN7cutlass13device_kernelINS_4gemm6kernel13GemmUniversalIN4cute5tupleIJiiiiEEENS1_10collective13CollectiveMmaINS1_35MainloopSm100TmaUmmaWarpSpecializedILi14ELi2ELi2ENS5_IJNS4_1CILi1EEESB_SB_EEEEENS5_IJNSA_ILi128EEENSA_ILi256EEENSA_ILi32EEEEEENS_12float_e4m3_tENS5_IJlSB_lEEESI_NS5_IJSB_llEEENS4_8TiledMMAINS4_8MMA_AtomIJNS4_10MMA_TraitsINS4_19SM100_MMA_F8F6F4_SSEJSI_SI_fSE_SF_NS4_17integral_constantINS4_4UMMA5MajorELSR_0EEENSP_ISR_LSR_1EEENSP_INSQ_7ScaleInELSU_0EEESV_EEEEEENS4_6LayoutISC_NS5_IJNSA_ILi0EEESZ_SZ_EEEEENS5_IJNS4_10UnderscoreES12_S12_EEEEENS4_13SM90_TMA_LOADENS4_14ComposedLayoutINS4_7SwizzleILi1ELi4ELi3EEENS4_18smem_ptr_flag_bitsILi8EEENSY_INS5_IJNSA_ILi8EEESG_EEENS5_IJSG_SB_EEEEEEEvNS4_8identityES15_NS16_INS17_ILi3ELi4ELi3EEES1A_NSY_INS5_IJSE_S1B_EEENS5_IJSB_SE_EEEEEEEvS1G_EENS_8epilogue10collective18CollectiveEpilogueINS1N_23Sm100TmaWarpSpecializedILi4ELi2ELi64ELb0ELb0EEEJSH_NS5_IJNSY_ISE_SB_EENSY_INSA_ILi64EEESB_EEEEESI_SJ_SI_SJ_NS1N_6fusion15FusionCallbacksIS1R_NS1W_17LinearCombinationISI_fSI_fLNS_15FloatRoundStyleE2EEESH_S1V_JEEENS4_5SM1004TMEM4LOAD26SM100_TMEM_LOAD_32dp32b64xES15_NS16_INS17_ILi2ELi4ELi3EEES1A_NSY_INS5_IJS1B_S1T_EEENS5_IJS1T_SB_EEEEEEENS4_39AutoVectorizingCopyWithAssumedAlignmentILi128EEENS4_14SM90_TMA_STOREES2A_S2C_S2C_EEEvvEEEEvNT_6ParamsE)
        .other          _ZN7cutlass13device_kernelINS_4gemm6kernel13GemmUniversalIN4cute5tupleIJiiiiEEENS1_10collective13CollectiveMmaINS1_35MainloopSm100TmaUmmaWarpSpecializedILi14ELi2ELi2ENS5_IJNS4_1CILi1EEESB_SB_EEEEENS5_IJNSA_ILi128EEENSA_ILi256EEENSA_ILi32EEEEEENS_12float_e4m3_tENS5_IJlSB_lEEESI_NS5_IJSB_llEEENS4_8TiledMMAINS4_8MMA_AtomIJNS4_10MMA_TraitsINS4_19SM100_MMA_F8F6F4_SSEJSI_SI_fSE_SF_NS4_17integral_constantINS4_4UMMA5MajorELSR_0EEENSP_ISR_LSR_1EEENSP_INSQ_7ScaleInELSU_0EEESV_EEEEEENS4_6LayoutISC_NS5_IJNSA_ILi0EEESZ_SZ_EEEEENS5_IJNS4_10UnderscoreES12_S12_EEEEENS4_13SM90_TMA_LOADENS4_14ComposedLayoutINS4_7SwizzleILi1ELi4ELi3EEENS4_18smem_ptr_flag_bitsILi8EEENSY_INS5_IJNSA_ILi8EEESG_EEENS5_IJSG_SB_EEEEEEEvNS4_8identityES15_NS16_INS17_ILi3ELi4ELi3EEES1A_NSY_INS5_IJSE_S1B_EEENS5_IJSB_SE_EEEEEEEvS1G_EENS_8epilogue10collective18CollectiveEpilogueINS1N_23Sm100TmaWarpSpecializedILi4ELi2ELi64ELb0ELb0EEEJSH_NS5_IJNSY_ISE_SB_EENSY_INSA_ILi64EEESB_EEEEESI_SJ_SI_SJ_NS1N_6fusion15FusionCallbacksIS1R_NS1W_17LinearCombinationISI_fSI_fLNS_15FloatRoundStyleE2EEESH_S1V_JEEENS4_5SM1004TMEM4LOAD26SM100_TMEM_LOAD_32dp32b64xES15_NS16_INS17_ILi2ELi4ELi3EEES1A_NSY_INS5_IJS1B_S1T_EEENS5_IJS1T_SB_EEEEEEENS4_39AutoVectorizingCopyWithAssumedAlignmentILi128EEENS4_14SM90_TMA_STOREES2A_S2C_S2C_EEEvvEEEEvNT_6ParamsE,@"STO_CUDA_ENTRY STV_DEFAULT"
_ZN7cutlass13device_kernelINS_4gemm6kernel13GemmUniversalIN4cute5tupleIJiiiiEEENS1_10collective13CollectiveMmaINS1_35MainloopSm100TmaUmmaWarpSpecializedILi14ELi2ELi2ENS5_IJNS4_1CILi1EEESB_SB_EEEEENS5_IJNSA_ILi128EEENSA_ILi256EEENSA_ILi32EEEEEENS_12float_e4m3_tENS5_IJlSB_lEEESI_NS5_IJSB_llEEENS4_8TiledMMAINS4_8MMA_AtomIJNS4_10MMA_TraitsINS4_19SM100_MMA_F8F6F4_SSEJSI_SI_fSE_SF_NS4_17integral_constantINS4_4UMMA5MajorELSR_0EEENSP_ISR_LSR_1EEENSP_INSQ_7ScaleInELSU_0EEESV_EEEEEENS4_6LayoutISC_NS5_IJNSA_ILi0EEESZ_SZ_EEEEENS5_IJNS4_10UnderscoreES12_S12_EEEEENS4_13SM90_TMA_LOADENS4_14ComposedLayoutINS4_7SwizzleILi1ELi4ELi3EEENS4_18smem_ptr_flag_bitsILi8EEENSY_INS5_IJNSA_ILi8EEESG_EEENS5_IJSG_SB_EEEEEEEvNS4_8identityES15_NS16_INS17_ILi3ELi4ELi3EEES1A_NSY_INS5_IJSE_S1B_EEENS5_IJSB_SE_EEEEEEEvS1G_EENS_8epilogue10collective18CollectiveEpilogueINS1N_23Sm100TmaWarpSpecializedILi4ELi2ELi64ELb0ELb0EEEJSH_NS5_IJNSY_ISE_SB_EENSY_INSA_ILi64EEESB_EEEEESI_SJ_SI_SJ_NS1N_6fusion15FusionCallbacksIS1R_NS1W_17LinearCombinationISI_fSI_fLNS_15FloatRoundStyleE2EEESH_S1V_JEEENS4_5SM1004TMEM4LOAD26SM100_TMEM_LOAD_32dp32b64xES15_NS16_INS17_ILi2ELi4ELi3EEES1A_NSY_INS5_IJS1B_S1T_EEENS5_IJS1T_SB_EEEEEEENS4_39AutoVectorizingCopyWithAssumedAlignmentILi128EEENS4_14SM90_TMA_STOREES2A_S2C_S2C_EEEvvEEEEvNT_6ParamsE:
[----:B------:R-:W1:Y:S01]  /*0000*/  LDC R1, c[0x0][0x37c] ;  /* 0x0000df00ff017b82 */ /* 0x000e620000000800 */
[----:B------:R-:W2:Y:S01]  /*0010*/  S2R R185, SR_TID.X ;  /* 0x0000000000b97919 */ /* 0x000ea20000002100 */
[----:B------:R-:W3:Y:S01]  /*0020*/  LDCU.64 UR4, c[0x0][0x890] ;  /* 0x00011200ff0477ac */ /* 0x000ee20008000a00 */
[----:B------:R-:W-:Y:S02]  /*0030*/  PRMT R171, RZ, 0x7610, R171 ;  /* 0x00007610ffab7816 */ /* 0x000fe400000000ab */
[----:B------:R-:W-:Y:S01]  /*0040*/  ELECT P5, URZ, PT ;  /* 0x0000000000ff782f */ /* 0x000fe200038a0000 */
[----:B------:R-:W4:Y:S01]  /*0050*/  LDCU.64 UR46, c[0x0][0x358] ;  /* 0x00006b00ff2e77ac */ /* 0x000f220008000a00 */
[----:B---3--:R-:W-:-:S04]  /*0060*/  UISETP.NE.U32.AND UP0, UPT, UR4, URZ, UPT ;  /* 0x000000ff0400728c */ /* 0x008fc8000bf05070 */
[----:B------:R-:W-:Y:S01]  /*0070*/  UISETP.NE.AND.EX UP0, UPT, UR5, URZ, UPT, UP0 ;  /* 0x000000ff0500728c */ /* 0x000fe2000bf05300 */
[----:B--2---:R-:W-:-:S05]  /*0080*/  SHF.R.U32.HI R173, RZ, 0x5, R185 ;  /* 0x00000005ffad7819 */ /* 0x004fca00000116b9 */
[----:B------:R-:W2:Y:S02]  /*0090*/  SHFL.IDX PT, R0, R173, RZ, 0x1f ;  /* 0x00001fffad007589 */ /* 0x000ea400000e0000 */
[----:B--2---:R-:W-:Y:S01]  /*00a0*/  R2UR UR8, R0 ;  /* 0x00000000000872ca */ /* 0x004fe200000e0000 */
[----:B-1--4-:R-:W-:-:S14]  /*00b0*/  BRA.U UP0, `(.L_x_0) ;  /* 0x00000001002c7547 */ /* 0x012fdc000b800000 */
[----:B------:R-:W1:Y:S02]  /*00c0*/  LDCU.64 UR6, c[0x0][0x888] ;  /* 0x00011100ff0677ac */ /* 0x000e640008000a00 */
[----:B-1----:R-:W-:-:S04]  /*00d0*/  UISETP.NE.U32.AND UP0, UPT, UR6, URZ, UPT ;  /* 0x000000ff0600728c */ /* 0x002fc8000bf05070 */
[----:B------:R-:W-:-:S09]  /*00e0*/  UISETP.NE.AND.EX UP0, UPT, UR7, URZ, UPT, UP0 ;  /* 0x000000ff0700728c */ /* 0x000fd2000bf05300 */
[----:B------:R-:W-:Y:S05]  /*00f0*/  BRA.U !UP0, `(.L_x_1) ;  /* 0x0000000108107547 */ /* 0x000fea000b800000 */
[----:B------:R-:W1:Y:S02]  /*0100*/  LDC.64 R2, c[0x0][0x888] ;  /* 0x00022200ff027b82 */ /* 0x000e640000000a00 */
[----:B-1----:R1:W5:Y:S01]  /*0110*/  LDG.E R81, desc[UR46][R2.64] ;  /* 0x0000002e02517981 */ /* 0x002362000c1e1900 */
[----:B------:R-:W-:Y:S01]  /*0120*/  HFMA2 R171, -RZ, RZ, 0, 5.9604644775390625e-08 ;  /* 0x00000001ffab7431 */ /* 0x000fe200000001ff */
[----:B------:R-:W-:Y:S05]  /*0130*/  BRA `(.L_x_0) ;  /* 0x00000000000c7947 */ /* 0x000fea0003800000 */
.L_x_1:
[----:B------:R-:W1:Y:S01]  /*0140*/  LDCU UR6, c[0x0][0x880] ;  /* 0x00011000ff0677ac */ /* 0x000e620008000800 */
[----:B------:R-:W-:Y:S01]  /*0150*/  HFMA2 R171, -RZ, RZ, 0, 5.9604644775390625e-08 ;  /* 0x00000001ffab7431 */ /* 0x000fe200000001ff */
[----:B-1----:R-:W-:-:S07]  /*0160*/  MOV R81, UR6 ;  /* 0x0000000600517c02 */ /* 0x002fce0008000f00 */
.L_x_0:
[----:B------:R-:W2:Y:S02]  /*0170*/  LDCU.64 UR6, c[0x0][0x8b0] ;  /* 0x00011600ff0677ac */ /* 0x000ea40008000a00 */
[----:B--2---:R-:W-:-:S04]  /*0180*/  UISETP.NE.U32.AND UP0, UPT, UR6, URZ, UPT ;  /* 0x000000ff0600728c */ /* 0x004fc8000bf05070 */
[----:B------:R-:W-:-:S09]  /*0190*/  UISETP.NE.AND.EX UP0, UPT, UR7, URZ, UPT, UP0 ;  /* 0x000000ff0700728c */ /* 0x000fd2000bf05300 */
[----:B------:R-:W-:Y:S05]  /*01a0*/  BRA.U UP0, `(.L_x_2) ;  /* 0x0000000100247547 */ /* 0x000fea000b800000 */
[----:B------:R-:W2:Y:S02]  /*01b0*/  LDCU.64 UR6, c[0x0][0x8a8] ;  /* 0x00011500ff0677ac */ /* 0x000ea40008000a00 */
[----:B--2---:R-:W-:-:S04]  /*01c0*/  UISETP.NE.U32.AND UP0, UPT, UR6, URZ, UPT ;  /* 0x000000ff0600728c */ /* 0x004fc8000bf05070 */
[----:B------:R-:W-:-:S09]  /*01d0*/  UISETP.NE.AND.EX UP0, UPT, UR7, URZ, UPT, UP0 ;  /* 0x000000ff0700728c */ /* 0x000fd2000bf05300 */
[----:B------:R-:W-:Y:S05]  /*01e0*/  BRA.U !UP0, `(.L_x_3) ;  /* 0x00000001080c7547 */ /* 0x000fea000b800000 */
[----:B------:R-:W2:Y:S02]  /*01f0*/  LDC.64 R78, c[0x0][0x8a8] ;  /* 0x00022a00ff4e7b82 */ /* 0x000ea40000000a00 */
[----:B--2---:R2:W5:Y:S01]  /*0200*/  LDG.E R78, desc[UR46][R78.64] ;  /* 0x0000002e4e4e7981 */ /* 0x004562000c1e1900 */
[----:B------:R-:W-:Y:S05]  /*0210*/  BRA `(.L_x_2) ;  /* 0x0000000000087947 */ /* 0x000fea0003800000 */
.L_x_3:
[----:B------:R-:W2:Y:S02]  /*0220*/  LDCU UR6, c[0x0][0x8a0] ;  /* 0x00011400ff0677ac */ /* 0x000ea40008000800 */
[----:B--2---:R-:W-:Y:S02]  /*0230*/  MOV R78, UR6 ;  /* 0x00000006004e7c02 */ /* 0x004fe40008000f00 */
.L_x_2:
[----:B------:R-:W-:Y:S01]  /*0240*/  IMAD.U32 R0, RZ, RZ, UR8 ;  /* 0x00000008ff007e24 */ /* 0x000fe2000f8e00ff */
[----:B------:R-:W-:Y:S04]  /*0250*/  BSSY.RECONVERGENT B0, `(.L_x_4) ;  /* 0x000000c000007945 */ /* 0x000fe80003800200 */
[C---:B------:R-:W-:Y:S02]  /*0260*/  ISETP.NE.OR P1, PT, R0.reuse, 0x1, !P5 ;  /* 0x000000010000780c */ /* 0x040fe40006f25670 */
[----:B------:R-:W-:-:S11]  /*0270*/  ISETP.NE.OR P0, PT, R0, 0x3, !P5 ;  /* 0x000000030000780c */ /* 0x000fd60006f05670 */
[----:B------:R-:W-:Y:S05]  /*0280*/  @P1 BRA `(.L_x_5) ;  /* 0x0000000000201947 */ /* 0x000fea0003800000 */
[----:B------:R-:W3:Y:S02]  /*0290*/  LDCU.64 UR6, c[0x0][0x348] ;  /* 0x00006900ff0677ac */ /* 0x000ee40008000a00 */
[----:B---3--:R-:W-:Y:S02]  /*02a0*/  UIADD3 UR10, UP1, UPT, UR6, 0x80, URZ ;  /* 0x00000080060a7890 */ /* 0x008fe4000ff3e0ff */
[----:B------:R-:W-:Y:S02]  /*02b0*/  UIADD3 UR6, UP0, UPT, UR6, 0x180, URZ ;  /* 0x0000018006067890 */ /* 0x000fe4000ff1e0ff */
[----:B------:R-:W-:Y:S02]  /*02c0*/  UIADD3.X UR11, UPT, UPT, URZ, UR7, URZ, UP1, !UPT ;  /* 0x00000007ff0b7290 */ /* 0x000fe40008ffe4ff */
[----:B------:R-:W-:-:S07]  /*02d0*/  UIADD3.X UR7, UPT, UPT, URZ, UR7, URZ, UP0, !UPT ;  /* 0x00000007ff077290 */ /* 0x000fce00087fe4ff */
[----:B------:R3:W-:Y:S02]  /*02e0*/  UTMACCTL.PF [UR10] ;  /* 0x000000000a0079b9 */ /* 0x0007e40008040000 */
[----:B------:R3:W-:Y:S02]  /*02f0*/  UTMACCTL.PF [UR6] ;  /* 0x00000000060079b9 */ /* 0x0007e40008040000 */
[----:B---3--:R-:W-:Y:S01]  /*0300*/  NOP ;  /* 0x0000000000007918 */ /* 0x008fe20000000000 */
.L_x_5:
[----:B------:R-:W-:Y:S05]  /*0310*/  BSYNC.RECONVERGENT B0 ;  /* 0x0000000000007941 */ /* 0x000fea0003800200 */
.L_x_4:
[----:B------:R-:W-:Y:S04]  /*0320*/  BSSY.RECONVERGENT B0, `(.L_x_6) ;  /* 0x000000a000007945 */ /* 0x000fe80003800200 */
        /* <DEDUP_REMOVED lines=9> */
.L_x_7:
[----:B------:R-:W-:Y:S05]  /*03c0*/  BSYNC.RECONVERGENT B0 ;  /* 0x0000000000007941 */ /* 0x000fea0003800200 */
.L_x_6:
[----:B------:R-:W3:Y:S01]  /*03d0*/  LDCU.64 UR6, c[0x0][0x888] ;  /* 0x00011100ff0677ac */ /* 0x000ee20008000a00 */
[----:B------:R-:W-:Y:S02]  /*03e0*/  UISETP.EQ.U32.AND UP1, UPT, UR4, URZ, UPT ;  /* 0x000000ff0400728c */ /* 0x000fe4000bf22070 */
[----:B------:R-:W-:Y:S02]  /*03f0*/  UPLOP3.LUT UP2, UPT, UPT, UPT, UPT, 0x80, 0x8 ;  /* 0x000000000008789c */ /* 0x000fe40003f4f070 */
[----:B---3--:R-:W-:-:S04]  /*0400*/  UISETP.NE.U32.AND UP0, UPT, UR6, URZ, UPT ;  /* 0x000000ff0600728c */ /* 0x008fc8000bf05070 */
[----:B------:R-:W-:-:S04]  /*0410*/  UISETP.NE.AND.EX UP0, UPT, UR7, URZ, UPT, UP0 ;  /* 0x000000ff0700728c */ /* 0x000fc8000bf05300 */
[----:B------:R-:W-:-:S04]  /*0420*/  UISETP.EQ.OR.EX UP3, UPT, UR5, URZ, !UP0, UP1 ;  /* 0x000000ff0500728c */ /* 0x000fc8000c762710 */
[----:B------:R-:W-:-:S05]  /*0430*/  UP2UR UR50, UPR, URZ, 0x8 ;  /* 0x00000008ff327883 */ /* 0x000fca0008000000 */
[----:B------:R-:W-:Y:S07]  /*0440*/  BRA.U !UP3, `(.L_x_8) ;  /* 0x000000010b207547 */ /* 0x000fee000b800000 */
[----:B------:R-:W-:Y:S01]  /*0450*/  UISETP.NE.U32.AND UP2, UPT, UR4, URZ, UPT ;  /* 0x000000ff0400728c */ /* 0x000fe2000bf45070 */
[----:B-----5:R-:W-:Y:S01]  /*0460*/  FSETP.NEU.AND P0, PT, R81, RZ, PT ;  /* 0x000000ff5100720b */ /* 0x020fe20003f0d000 */
[----:B------:R-:W-:Y:S02]  /*0470*/  USEL UR4, URZ, 0xffffffff, UP0 ;  /* 0xffffffffff047887 */ /* 0x000fe40008000000 */
[----:B------:R-:W-:-:S10]  /*0480*/  UISETP.NE.AND.EX UP2, UPT, UR5, URZ, UPT, UP2 ;  /* 0x000000ff0500728c */ /* 0x000fd4000bf45320 */
[----:B------:R-:W-:Y:S01]  /*0490*/  VOTEU.ANY UP1, P0 ;  /* 0x0000000000ff7886 */ /* 0x000fe20000020100 */
[----:B------:R-:W-:-:S04]  /*04a0*/  @!UP2 USEL UR4, URZ, 0xffffffff, UP1 ;  /* 0xffffffffff04a887 */ /* 0x000fc80008800000 */
[----:B------:R-:W-:-:S04]  /*04b0*/  ULOP3.LUT UR4, UR4, 0x1, URZ, 0xc0, !UPT ;  /* 0x0000000104047892 */ /* 0x000fc8000f8ec0ff */
[----:B------:R-:W-:-:S11]  /*04c0*/  UISETP.NE.U32.AND UP2, UPT, UR4, 0x1, UPT ;  /* 0x000000010400788c */ /* 0x000fd6000bf45070 */
.L_x_8:
[----:B-1----:R-:W1:Y:S01]  /*04d0*/  SHFL.IDX PT, R2, R173, RZ, 0x1f ;  /* 0x00001fffad027589 */ /* 0x002e6200000e0000 */
[----:B------:R-:W-:-:S04]  /*04e0*/  UISETP.NE.AND UP1, UPT, UR8, 0x2, UPT ;  /* 0x000000020800788c */ /* 0x000fc8000bf25270 */
[----:B------:R-:W-:Y:S01]  /*04f0*/  USEL UR6, URZ, 0x1, UP1 ;  /* 0x00000001ff067887 */ /* 0x000fe20008800000 */
[----:B-1----:R-:W-:-:S13]  /*0500*/  ISETP.NE.AND P0, PT, R2, RZ, PT ;  /* 0x000000ff0200720c */ /* 0x002fda0003f05270 */
[----:B------:R-:W-:Y:S05]  /*0510*/  @P0 BRA `(.L_x_9) ;  /* 0x0000000000a40947 */ /* 0x000fea0003800000 */
[----:B------:R-:W-:Y:S01]  /*0520*/  ELECT P0, URZ, PT ;  /* 0x0000000000ff782f */ /* 0x000fe20003800000 */
[----:B------:R-:W-:-:S12]  /*0530*/  BSSY.RECONVERGENT B0, `(.L_x_9) ;  /* 0x0000027000007945 */ /* 0x000fd80003800200 */
[----:B------:R-:W-:Y:S05]  /*0540*/  @!P0 BRA `(.L_x_10) ;  /* 0x0000000000948947 */ /* 0x000fea0003800000 */
[----:B------:R-:W1:Y:S01]  /*0550*/  S2UR UR5, SR_CgaCtaId ;  /* 0x00000000000579c3 */ /* 0x000e620000008800 */
[----:B------:R-:W-:Y:S01]  /*0560*/  UMOV UR7, 0x400 ;  /* 0x0000040000077882 */ /* 0x000fe20000000000 */
[----:B------:R-:W-:Y:S02]  /*0570*/  UMOV UR4, 0x1 ;  /* 0x0000000100047882 */ /* 0x000fe40000000000 */
[----:B------:R-:W-:-:S04]  /*0580*/  UIADD3 UR10, UPT, UPT, -UR4, 0x100000, URZ ;  /* 0x00100000040a7890 */ /* 0x000fc8000fffe1ff */
[----:B------:R-:W-:Y:S02]  /*0590*/  USHF.L.U32 UR11, UR10, 0xb, URZ ;  /* 0x0000000b0a0b7899 */ /* 0x000fe400080006ff */
[----:B------:R-:W-:Y:S02]  /*05a0*/  USHF.L.U32 UR10, UR10, 0x1, URZ ;  /* 0x000000010a0a7899 */ /* 0x000fe400080006ff */
[----:B-1----:R-:W-:Y:S01]  /*05b0*/  ULEA UR5, UR5, UR7, 0x18 ;  /* 0x0000000705057291 */ /* 0x002fe2000f8ec0ff */
[----:B------:R-:W1:Y:S11]  /*05c0*/  FENCE.VIEW.ASYNC.S ;  /* 0x00000000000073c6 */ /* 0x000e760000000000 */
[----:B-1----:R1:W3:Y:S01]  /*05d0*/  SYNCS.EXCH.64 URZ, [UR5], UR10 ;  /* 0x0000000a05ff75b2 */ /* 0x0022e20008000100 */
[----:B------:R1:W4:Y:S01]  /*05e0*/  SYNCS.EXCH.64 URZ, [UR5+0x70], UR10 ;  /* 0x0000700a05ff75b2 */ /* 0x0003220008000100 */
[----:B------:R1:W1:Y:S01]  /*05f0*/  SYNCS.EXCH.64 URZ, [UR5+0x8], UR10 ;  /* 0x0000080a05ff75b2 */ /* 0x0002620008000100 */
        /* <DEDUP_REMOVED lines=25> */
[----:B---34-:R-:W-:Y:S01]  /*0790*/  NOP ;  /* 0x0000000000007918 */ /* 0x018fe20000000000 */
.L_x_10:
[----:B-1----:R-:W-:Y:S05]  /*07a0*/  BSYNC.RECONVERGENT B0 ;  /* 0x0000000000007941 */ /* 0x002fea0003800200 */
.L_x_9:
[----:B------:R-:W1:Y:S01]  /*07b0*/  SHFL.IDX PT, R2, R173, RZ, 0x1f ;  /* 0x00001fffad027589 */ /* 0x000e6200000e0000 */
[----:B------:R-:W-:Y:S01]  /*07c0*/  NOP ;  /* 0x0000000000007918 */ /* 0x000fe20000000000 */
[----:B-1----:R-:W-:-:S13]  /*07d0*/  ISETP.NE.AND P0, PT, R2, 0x1, PT ;  /* 0x000000010200780c */ /* 0x002fda0003f05270 */
[----:B------:R-:W-:Y:S05]  /*07e0*/  @P0 BRA `(.L_x_11) ;  /* 0x0000000000580947 */ /* 0x000fea0003800000 */
[----:B------:R-:W1:Y:S01]  /*07f0*/  S2UR UR7, SR_CgaCtaId ;  /* 0x00000000000779c3 */ /* 0x000e620000008800 */
[----:B------:R-:W-:Y:S01]  /*0800*/  UMOV UR9, 0x400 ;  /* 0x0000040000097882 */ /* 0x000fe20000000000 */
[----:B------:R-:W-:Y:S01]  /*0810*/  UMOV UR5, 0x20 ;  /* 0x0000002000057882 */ /* 0x000fe20000000000 */
[----:B------:R-:W-:Y:S01]  /*0820*/  UMOV UR4, 0x80 ;  /* 0x0000008000047882 */ /* 0x000fe20000000000 */
[----:B------:R-:W-:-:S04]  /*0830*/  UIADD3 UR10, UPT, UPT, -UR5, 0x100000, URZ ;  /* 0x00100000050a7890 */ /* 0x000fc8000fffe1ff */
[----:B------:R-:W-:Y:S02]  /*0840*/  USHF.L.U32 UR11, UR10, 0xb, URZ ;  /* 0x0000000b0a0b7899 */ /* 0x000fe400080006ff */
[----:B------:R-:W-:Y:S02]  /*0850*/  USHF.L.U32 UR10, UR10, 0x1, URZ ;  /* 0x000000010a0a7899 */ /* 0x000fe400080006ff */
[----:B------:R-:W-:-:S04]  /*0860*/  UIADD3 UR4, UPT, UPT, -UR4, 0x100000, URZ ;  /* 0x0010000004047890 */ /* 0x000fc8000fffe1ff */
[----:B------:R-:W-:Y:S02]  /*0870*/  USHF.L.U32 UR5, UR4, 0xb, URZ ;  /* 0x0000000b04057899 */ /* 0x000fe400080006ff */
[----:B------:R-:W-:Y:S01]  /*0880*/  USHF.L.U32 UR4, UR4, 0x1, URZ ;  /* 0x0000000104047899 */ /* 0x000fe200080006ff */
[----:B------:R-:W-:Y:S01]  /*0890*/  ELECT P0, URZ, PT ;  /* 0x0000000000ff782f */ /* 0x000fe20003800000 */
[----:B-1----:R-:W-:Y:S01]  /*08a0*/  ULEA UR7, UR7, UR9, 0x18 ;  /* 0x0000000907077291 */ /* 0x002fe2000f8ec0ff */
[----:B------:R-:W1:Y:S11]  /*08b0*/  FENCE.VIEW.ASYNC.S ;  /* 0x00000000000073c6 */ /* 0x000e760000000000 */
[----:B-1----:R1:W3:Y:S01]  /*08c0*/  SYNCS.EXCH.64 URZ, [UR7+0xe0], UR10 ;  /* 0x0000e00a07ff75b2 */ /* 0x0022e20008000100 */
[----:B------:R1:W4:Y:S01]  /*08d0*/  SYNCS.EXCH.64 URZ, [UR7+0x100], UR4 ;  /* 0x0001000407ff75b2 */ /* 0x0003220008000100 */
[----:B------:R1:W1:Y:S01]  /*08e0*/  SYNCS.EXCH.64 URZ, [UR7+0xe8], UR10 ;  /* 0x0000e80a07ff75b2 */ /* 0x0002620008000100 */
[----:B------:R1:W1:Y:S01]  /*08f0*/  SYNCS.EXCH.64 URZ, [UR7+0x108], UR4 ;  /* 0x0001080407ff75b2 */ /* 0x0002620008000100 */
[----:B------:R1:W1:Y:S01]  /*0900*/  SYNCS.EXCH.64 URZ, [UR7+0xf0], UR10 ;  /* 0x0000f00a07ff75b2 */ /* 0x0002620008000100 */
[----:B------:R1:W1:Y:S01]  /*0910*/  SYNCS.EXCH.64 URZ, [UR7+0x110], UR4 ;  /* 0x0001100407ff75b2 */ /* 0x0002620008000100 */
[----:B------:R1:W1:Y:S01]  /*0920*/  SYNCS.EXCH.64 URZ, [UR7+0xf8], UR10 ;  /* 0x0000f80a07ff75b2 */ /* 0x0002620008000100 */
[----:B------:R1:W1:Y:S01]  /*0930*/  SYNCS.EXCH.64 URZ, [UR7+0x118], UR4 ;  /* 0x0001180407ff75b2 */ /* 0x0002620008000100 */
[----:B------:R-:W-:Y:S01]  /*0940*/  NOP ;  /* 0x0000000000007918 */ /* 0x000fe20000000000 */
.L_x_11:
[----:B------:R-:W2:Y:S01]  /*0950*/  SHFL.IDX PT, R2, R173, RZ, 0x1f ;  /* 0x00001fffad027589 */ /* 0x000ea200000e0000 */
[----:B------:R-:W-:Y:S01]  /*0960*/  NOP ;  /* 0x0000000000007918 */ /* 0x000fe20000000000 */
[----:B--2---:R-:W-:-:S13]  /*0970*/  ISETP.NE.AND P0, PT, R2, 0x3, PT ;  /* 0x000000030200780c */ /* 0x004fda0003f05270 */
[----:B------:R-:W-:Y:S05]  /*0980*/  @P0 BRA `(.L_x_12) ;  /* 0x0000000000300947 */ /* 0x000fea0003800000 */
[----:B-1----:R-:W1:Y:S01]  /*0990*/  S2UR UR5, SR_CgaCtaId ;  /* 0x00000000000579c3 */ /* 0x002e620000008800 */
[----:B------:R-:W-:Y:S01]  /*09a0*/  UMOV UR7, 0x400 ;  /* 0x0000040000077882 */ /* 0x000fe20000000000 */
[----:B------:R-:W-:Y:S01]  /*09b0*/  UMOV UR4, 0x20 ;  /* 0x0000002000047882 */ /* 0x000fe20000000000 */
[----:B------:R-:W-:Y:S01]  /*09c0*/  ELECT P0, URZ, PT ;  /* 0x0000000000ff782f */ /* 0x000fe20003800000 */
[----:B------:R-:W-:-:S04]  /*09d0*/  UIADD3 UR10, UPT, UPT, -UR4, 0x100000, URZ ;  /* 0x00100000040a7890 */ /* 0x000fc8000fffe1ff */
[----:B------:R-:W-:Y:S02]  /*09e0*/  USHF.L.U32 UR11, UR10, 0xb, URZ ;  /* 0x0000000b0a0b7899 */ /* 0x000fe400080006ff */
[----:B------:R-:W-:Y:S02]  /*09f0*/  USHF.L.U32 UR10, UR10, 0x1, URZ ;  /* 0x000000010a0a7899 */ /* 0x000fe400080006ff */
[----:B-1----:R-:W-:Y:S01]  /*0a00*/  ULEA UR5, UR5, UR7, 0x18 ;  /* 0x0000000705057291 */ /* 0x002fe2000f8ec0ff */
[----:B------:R-:W1:Y:S11]  /*0a10*/  FENCE.VIEW.ASYNC.S ;  /* 0x00000000000073c6 */ /* 0x000e760000000000 */
[----:B-1----:R2:W1:Y:S01]  /*0a20*/  SYNCS.EXCH.64 URZ, [UR5+0x120], UR10 ;  /* 0x0001200a05ff75b2 */ /* 0x0024620008000100 */
[----:B------:R2:W1:Y:S02]  /*0a30*/  SYNCS.EXCH.64 URZ, [UR5+0x128], UR10 ;  /* 0x0001280a05ff75b2 */ /* 0x0004640008000100 */
[----:B--2---:R-:W-:Y:S01]  /*0a40*/  NOP ;  /* 0x0000000000007918 */ /* 0x004fe20000000000 */
.L_x_12:
[----:B------:R-:W2:Y:S01]  /*0a50*/  SHFL.IDX PT, R2, R173, RZ, 0x1f ;  /* 0x00001fffad027589 */ /* 0x000ea200000e0000 */
[----:B------:R-:W-:Y:S01]  /*0a60*/  NOP ;  /* 0x0000000000007918 */ /* 0x000fe20000000000 */
[----:B--2---:R-:W-:-:S13]  /*0a70*/  ISETP.NE.AND P0, PT, R2, 0x4, PT ;  /* 0x000000040200780c */ /* 0x004fda0003f05270 */
[----:B------:R-:W-:Y:S05]  /*0a80*/  @P0 BRA `(.L_x_13) ;  /* 0x00000000004c0947 */ /* 0x000fea0003800000 */
[----:B-1----:R-:W1:Y:S01]  /*0a90*/  S2UR UR5, SR_CgaCtaId ;  /* 0x00000000000579c3 */ /* 0x002e620000008800 */
[----:B------:R-:W-:Y:S01]  /*0aa0*/  UMOV UR9, 0x100 ;  /* 0x0000010000097882 */ /* 0x000fe20000000000 */
[----:B------:R-:W-:Y:S01]  /*0ab0*/  UMOV UR7, 0x400 ;  /* 0x0000040000077882 */ /* 0x000fe20000000000 */
[----:B------:R-:W-:Y:S01]  /*0ac0*/  USEL UR9, UR9, 0xe0, UP2 ;  /* 0x000000e009097887 */ /* 0x000fe20009000000 */
[----:B------:R-:W-:Y:S01]  /*0ad0*/  UMOV UR4, 0x1 ;  /* 0x0000000100047882 */ /* 0x000fe20000000000 */
[----:B------:R-:W-:Y:S01]  /*0ae0*/  ELECT P0, URZ, PT ;  /* 0x0000000000ff782f */ /* 0x000fe20003800000 */
[----:B------:R-:W-:-:S04]  /*0af0*/  UIADD3 UR10, UPT, UPT, -UR4, 0x100000, URZ ;  /* 0x00100000040a7890 */ /* 0x000fc8000fffe1ff */
[----:B------:R-:W-:Y:S02]  /*0b00*/  USHF.L.U32 UR11, UR10, 0xb, URZ ;  /* 0x0000000b0a0b7899 */ /* 0x000fe400080006ff */
[----:B------:R-:W-:Y:S02]  /*0b10*/  USHF.L.U32 UR10, UR10, 0x1, URZ ;  /* 0x000000010a0a7899 */ /* 0x000fe400080006ff */
[----:B------:R-:W-:-:S04]  /*0b20*/  UIADD3 UR12, UPT, UPT, -UR9, 0x100000, URZ ;  /* 0x00100000090c7890 */ /* 0x000fc8000fffe1ff */
[----:B------:R-:W-:Y:S02]  /*0b30*/  USHF.L.U32 UR13, UR12, 0xb, URZ ;  /* 0x0000000b0c0d7899 */ /* 0x000fe400080006ff */
[----:B------:R-:W-:Y:S02]  /*0b40*/  USHF.L.U32 UR12, UR12, 0x1, URZ ;  /* 0x000000010c0c7899 */ /* 0x000fe400080006ff */
[----:B-1----:R-:W-:Y:S01]  /*0b50*/  ULEA UR5, UR5, UR7, 0x18 ;  /* 0x0000000705057291 */ /* 0x002fe2000f8ec0ff */
[----:B------:R-:W1:Y:S11]  /*0b60*/  FENCE.VIEW.ASYNC.S ;  /* 0x00000000000073c6 */ /* 0x000e760000000000 */
[----:B-1----:R2:W1:Y:S01]  /*0b70*/  SYNCS.EXCH.64 URZ, [UR5+0x130], UR10 ;  /* 0x0001300a05ff75b2 */ /* 0x0024620008000100 */
[----:B------:R2:W1:Y:S01]  /*0b80*/  SYNCS.EXCH.64 URZ, [UR5+0x140], UR12 ;  /* 0x0001400c05ff75b2 */ /* 0x0004620008000100 */
[----:B------:R2:W1:Y:S01]  /*0b90*/  SYNCS.EXCH.64 URZ, [UR5+0x138], UR10 ;  /* 0x0001380a05ff75b2 */ /* 0x0004620008000100 */
[----:B------:R2:W1:Y:S02]  /*0ba0*/  SYNCS.EXCH.64 URZ, [UR5+0x148], UR12 ;  /* 0x0001480c05ff75b2 */ /* 0x0004640008000100 */
[----:B--2---:R-:W-:Y:S01]  /*0bb0*/  NOP ;  /* 0x0000000000007918 */ /* 0x004fe20000000000 */
.L_x_13:
[----:B------:R-:W2:Y:S01]  /*0bc0*/  SHFL.IDX PT, R2, R173, RZ, 0x1f ;  /* 0x00001fffad027589 */ /* 0x000ea200000e0000 */
[----:B------:R-:W-:Y:S01]  /*0bd0*/  NOP ;  /* 0x0000000000007918 */ /* 0x000fe20000000000 */
[----:B--2---:R-:W-:-:S13]  /*0be0*/  ISETP.NE.AND P0, PT, R2, 0x5, PT ;  /* 0x000000050200780c */ /* 0x004fda0003f05270 */
[----:B------:R-:W-:Y:S05]  /*0bf0*/  @P0 BRA `(.L_x_14) ;  /* 0x0000000000480947 */ /* 0x000fea0003800000 */
[----:B-1----:R-:W1:Y:S01]  /*0c00*/  S2UR UR7, SR_CgaCtaId ;  /* 0x00000000000779c3 */ /* 0x002e620000008800 */
        /* <DEDUP_REMOVED lines=12> */
[----:B-1----:R2:W1:Y:S01]  /*0cd0*/  SYNCS.EXCH.64 URZ, [UR7+0x150], UR10 ;  /* 0x0001500a07ff75b2 */ /* 0x0024620008000100 */
[----:B------:R2:W1:Y:S01]  /*0ce0*/  SYNCS.EXCH.64 URZ, [UR7+0x160], UR4 ;  /* 0x0001600407ff75b2 */ /* 0x0004620008000100 */
[----:B------:R2:W1:Y:S01]  /*0cf0*/  SYNCS.EXCH.64 URZ, [UR7+0x158], UR10 ;  /* 0x0001580a07ff75b2 */ /* 0x0004620008000100 */
[----:B------:R2:W1:Y:S02]  /*0d00*/  SYNCS.EXCH.64 URZ, [UR7+0x168], UR4 ;  /* 0x0001680407ff75b2 */ /* 0x0004640008000100 */
[----:B--2---:R-:W-:Y:S01]  /*0d10*/  NOP ;  /* 0x0000000000007918 */ /* 0x004fe20000000000 */
.L_x_14:
        /* <DEDUP_REMOVED lines=18> */
.L_x_15:
[----:B-1----:R-:W1:Y:S01]  /*0e40*/  S2UR UR5, SR_CTAID.X ;  /* 0x00000000000579c3 */ /* 0x002e620000002500 */
[----:B------:R-:W-:-:S05]  /*0e50*/  CS2R.32 R170, SR_CgaSize ;  /* 0x0000000000aa7805 */ /* 0x000fca0000008a00 */
[----:B------:R-:W-:-:S05]  /*0e60*/  IMAD R170, R170, -0xa0, RZ ;  /* 0xffffff60aaaa7824 */ /* 0x000fca00078e02ff */
[----:B------:R-:W-:-:S14]  /*0e70*/  R2UR UR9, R170 ;  /* 0x00000000aa0972ca */ /* 0x000fdc00000e0000 */
[----:B------:R-:W2:Y:S01]  /*0e80*/  LDCU UR9, c[0x0][UR9+0x2b0] ;  /* 0x00005600090977ac */ /* 0x000ea20008000800 */
[----:B------:R-:W-:Y:S01]  /*0e90*/  NOP ;  /* 0x0000000000007918 */ /* 0x000fe20000000000 */
[----:B------:R-:W-:-:S05]  /*0ea0*/  CS2R.32 R170, SR_CgaSize ;  /* 0x0000000000aa7805 */ /* 0x000fca0000008a00 */
[----:B------:R-:W-:-:S05]  /*0eb0*/  IMAD R170, R170, -0xa0, RZ ;  /* 0xffffff60aaaa7824 */ /* 0x000fca00078e02ff */
[----:B------:R-:W-:-:S14]  /*0ec0*/  R2UR UR7, R170 ;  /* 0x00000000aa0772ca */ /* 0x000fdc00000e0000 */
[----:B------:R-:W3:Y:S01]  /*0ed0*/  LDCU UR7, c[0x0][UR7+0x2b4] ;  /* 0x00005680070777ac */ /* 0x000ee20008000800 */
[----:B------:R-:W4:Y:S08]  /*0ee0*/  S2UR UR4, SR_CTAID.Y ;  /* 0x00000000000479c3 */ /* 0x000f300000002600 */
[----:B------:R-:W3:Y:S01]  /*0ef0*/  LDC R9, c[0x0][0xb24] ;  /* 0x0002c900ff097b82 */ /* 0x000ee20000000800 */
[----:B-1----:R-:W-:-:S02]  /*0f00*/  I2FP.F32.U32 R5, UR5 ;  /* 0x0000000500057c45 */ /* 0x002fc40008201000 */
[----:B------:R-:W-:-:S05]  /*0f10*/  CS2R.32 R3, SR_CgaSize ;  /* 0x0000000000037805 */ /* 0x000fca0000008a00 */
[----:B------:R-:W-:-:S06]  /*0f20*/  IMAD R3, R3, -0xa0, RZ ;  /* 0xffffff6003037824 */ /* 0x000fcc00078e02ff */
[----:B------:R-:W1:Y:S01]  /*0f30*/  LDC R3, c[0x0][R3+0x2a0] ;  /* 0x0000a80003037b82 */ /* 0x000e620000000800 */
[----:B------:R-:W-:Y:S01]  /*0f40*/  MOV R21, UR5 ;  /* 0x0000000500157c02 */ /* 0x000fe20008000f00 */
[----:B--2---:R-:W-:Y:S01]  /*0f50*/  FMUL R5, R5, UR9 ;  /* 0x0000000905057c20 */ /* 0x004fe20008400000 */
[----:B----4-:R-:W-:Y:S02]  /*0f60*/  I2FP.F32.U32 R4, UR4 ;  /* 0x0000000400047c45 */ /* 0x010fe40008201000 */
[----:B------:R-:W-:-:S05]  /*0f70*/  CS2R.32 R2, SR_CgaSize ;  /* 0x0000000000027805 */ /* 0x000fca0000008a00 */
[----:B------:R-:W-:-:S06]  /*0f80*/  IMAD R2, R2, -0xa0, RZ ;  /* 0xffffff6002027824 */ /* 0x000fcc00078e02ff */
[----:B------:R-:W2:Y:S01]  /*0f90*/  LDC R2, c[0x0][R2+0x2a4] ;  /* 0x0000a90002027b82 */ /* 0x000ea20000000800 */
[----:B------:R-:W4:Y:S01]  /*0fa0*/  F2I.U32.TRUNC.NTZ R170, R5 ;  /* 0x0000000500aa7305 */ /* 0x000f22000020f000 */
[----:B------:R-:W-:Y:S01]  /*0fb0*/  MOV R20, UR4 ;  /* 0x0000000400147c02 */ /* 0x000fe20008000f00 */
[----:B---3--:R-:W-:-:S05]  /*0fc0*/  FMUL R4, R4, UR7 ;  /* 0x0000000704047c20 */ /* 0x008fca0008400000 */
[----:B------:R-:W-:Y:S01]  /*0fd0*/  BAR.SYNC.DEFER_BLOCKING 0x0 ;  /* 0x0000000000007b1d */ /* 0x000fe20000010000 */
[----:B------:R-:W-:-:S05]  /*0fe0*/  ISETP.GE.AND P0, PT, R9, 0x1, PT ;  /* 0x000000010900780c */ /* 0x000fca0003f06270 */
[----:B------:R-:W3:Y:S02]  /*0ff0*/  F2I.U32.TRUNC.NTZ R147, R4 ;  /* 0x0000000400937305 */ /* 0x000ee4000020f000 */
[----:B------:R-:W2:Y:S01]  /*1000*/  S2UR UR36, SR_CTAID.Z ;  /* 0x00000000002479c3 */ /* 0x000ea20000002700 */
[----:B----4-:R-:W-:-:S05]  /*1010*/  IADD3 R170, PT, PT, -R170, RZ, RZ ;  /* 0x000000ffaaaa7210 */ /* 0x010fca0007ffe1ff */
[----:B-1----:R-:W-:Y:S01]  /*1020*/  IMAD R170, R3, R170, UR5 ;  /* 0x0000000503aa7e24 */ /* 0x002fe2000f8e02aa */
[----:B---3--:R-:W-:-:S05]  /*1030*/  IADD3 R147, PT, PT, -R147, RZ, RZ ;  /* 0x000000ff93937210 */ /* 0x008fca0007ffe1ff */
[----:B--2---:R-:W-:Y:S01]  /*1040*/  IMAD R147, R2, R147, UR4 ;  /* 0x0000000402937e24 */ /* 0x004fe2000f8e0293 */
[----:B------:R-:W-:Y:S06]  /*1050*/  @!P0 BRA `(.L_x_16) ;  /* 0x0000000000b88947 */ /* 0x000fec0003800000 */
[----:B------:R-:W1:Y:S01]  /*1060*/  LDC.64 R4, c[0x0][0xb18] ;  /* 0x0002c600ff047b82 */ /* 0x000e620000000a00 */
[----:B------:R-:W-:-:S07]  /*1070*/  ISETP.NE.AND P0, PT, R9, 0x1, PT ;  /* 0x000000010900780c */ /* 0x000fce0003f05270 */
[----:B------:R-:W2:Y:S08]  /*1080*/  LDC R10, c[0x0][0xb0c] ;  /* 0x0002c300ff0a7b82 */ /* 0x000eb00000000800 */
[----:B------:R-:W3:Y:S08]  /*1090*/  LDC R11, c[0x0][0x370] ;  /* 0x0000dc00ff0b7b82 */ /* 0x000ef00000000800 */
[----:B------:R-:W4:Y:S01]  /*10a0*/  LDC R12, c[0x0][0x374] ;  /* 0x0000dd00ff0c7b82 */ /* 0x000f220000000800 */
[----:B-1----:R-:W-:-:S07]  /*10b0*/  ISETP.NE.AND P1, PT, R4, 0x1, PT ;  /* 0x000000010400780c */ /* 0x002fce0003f25270 */
[----:B------:R-:W3:Y:S01]  /*10c0*/  LDC.64 R6, c[0x0][0xb10] ;  /* 0x0002c400ff067b82 */ /* 0x000ee20000000a00 */
[----:B--2---:R-:W-:-:S07]  /*10d0*/  ISETP.NE.AND P2, PT, R10, 0x1, PT ;  /* 0x000000010a00780c */ /* 0x004fce0003f45270 */
[----:B------:R-:W1:Y:S08]  /*10e0*/  LDC R8, c[0x0][0xb20] ;  /* 0x0002c800ff087b82 */ /* 0x000e700000000800 */
[----:B------:R-:W2:Y:S01]  /*10f0*/  LDC.64 R2, c[0x0][0xb28] ;  /* 0x0002ca00ff027b82 */ /* 0x000ea20000000a00 */
[----:B----4-:R-:W-:-:S04]  /*1100*/  IMAD.HI.U32 R13, R12, R5, RZ ;  /* 0x000000050c0d7227 */ /* 0x010fc800078e00ff */
[----:B------:R-:W-:-:S04]  /*1110*/  IMAD.HI.U32 R5, R20, R5, RZ ;  /* 0x0000000514057227 */ /* 0x000fc800078e00ff */
[----:B---3--:R-:W-:-:S04]  /*1120*/  IMAD.HI.U32 R14, R11, R6, RZ ;  /* 0x000000060b0e7227 */ /* 0x008fc800078e00ff */
[C---:B------:R-:W-:Y:S01]  /*1130*/  IMAD.HI.U32 R16, R21.reuse, R6, RZ ;  /* 0x0000000615107227 */ /* 0x040fe200078e00ff */
[-C--:B------:R-:W-:Y:S02]  /*1140*/  @P2 SHF.R.U32.HI R11, RZ, R7.reuse, R14 ;  /* 0x00000007ff0b2219 */ /* 0x080fe4000001160e */
[-C--:B-1----:R-:W-:Y:S02]  /*1150*/  @P1 SHF.R.U32.HI R12, RZ, R8.reuse, R13 ;  /* 0x00000008ff0c1219 */ /* 0x082fe4000001160d */
[----:B------:R-:W-:Y:S02]  /*1160*/  SHF.R.U32.HI R5, RZ, R8, R5 ;  /* 0x00000008ff057219 */ /* 0x000fe40000011605 */
[----:B------:R-:W-:Y:S02]  /*1170*/  SHF.R.U32.HI R16, RZ, R7, R16 ;  /* 0x00000007ff107219 */ /* 0x000fe40000011610 */
[----:B------:R-:W-:Y:S01]  /*1180*/  SEL R5, R20, R5, !P1 ;  /* 0x0000000514057207 */ /* 0x000fe20004800000 */
[----:B--2---:R-:W-:Y:S01]  /*1190*/  IMAD.HI.U32 R14, R12, R2, RZ ;  /* 0x000000020c0e7227 */ /* 0x004fe200078e00ff */
[----:B------:R-:W-:-:S02]  /*11a0*/  SEL R7, R21, R16, !P2 ;  /* 0x0000001015077207 */ /* 0x000fc40005000000 */
[----:B------:R-:W-:Y:S01]  /*11b0*/  IADD3 R13, PT, PT, -R5, RZ, RZ ;  /* 0x000000ff050d7210 */ /* 0x000fe20007ffe1ff */
[----:B------:R-:W-:Y:S01]  /*11c0*/  IMAD.HI.U32 R6, R11, R2, RZ ;  /* 0x000000020b067227 */ /* 0x000fe200078e00ff */
[----:B------:R-:W-:-:S03]  /*11d0*/  @P0 SHF.R.U32.HI R12, RZ, R3, R14 ;  /* 0x00000003ff0c0219 */ /* 0x000fc6000001160e */
[----:B------:R-:W-:Y:S01]  /*11e0*/  IMAD R13, R4, R13, R20 ;  /* 0x0000000d040d7224 */ /* 0x000fe200078e0214 */
[----:B------:R-:W-:Y:S01]  /*11f0*/  @P0 SHF.R.U32.HI R11, RZ, R3, R6 ;  /* 0x00000003ff0b0219 */ /* 0x000fe20000011606 */
[----:B------:R-:W-:-:S04]  /*1200*/  IMAD R12, R12, R9, RZ ;  /* 0x000000090c0c7224 */ /* 0x000fc800078e02ff */
[----:B------:R-:W-:Y:S01]  /*1210*/  IMAD R6, R11, R9, RZ ;  /* 0x000000090b067224 */ /* 0x000fe200078e02ff */
[----:B------:R-:W-:-:S04]  /*1220*/  ISETP.GE.AND P1, PT, R5, R12, PT ;  /* 0x0000000c0500720c */ /* 0x000fc80003f26270 */
[----:B------:R-:W-:Y:S01]  /*1230*/  ISETP.GE.OR P1, PT, R7, R6, P1 ;  /* 0x000000060700720c */ /* 0x000fe20000f26670 */
[----:B------:R-:W-:-:S05]  /*1240*/  IMAD.HI.U32 R6, R5, R2, RZ ;  /* 0x0000000205067227 */ /* 0x000fca00078e00ff */
[----:B------:R-:W-:-:S04]  /*1250*/  SHF.R.U32.HI R6, RZ, R3, R6 ;  /* 0x00000003ff067219 */ /* 0x000fc80000011606 */
[----:B------:R-:W-:-:S03]  /*1260*/  SEL R6, R5, R6, !P0 ;  /* 0x0000000605067207 */ /* 0x000fc60004000000 */
[----:B------:R-:W-:Y:S01]  /*1270*/  @!P1 IMAD.HI.U32 R8, R7, R2, RZ ;  /* 0x0000000207089227 */ /* 0x000fe200078e00ff */
[----:B------:R-:W-:-:S04]  /*1280*/  IADD3 R2, PT, PT, -R6, RZ, RZ ;  /* 0x000000ff06027210 */ /* 0x000fc80007ffe1ff */
[----:B------:R-:W-:Y:S01]  /*1290*/  @!P1 SHF.R.U32.HI R8, RZ, R3, R8 ;  /* 0x00000003ff089219 */ /* 0x000fe20000011608 */
[----:B------:R-:W-:-:S03]  /*12a0*/  IMAD R2, R9, R2, R5 ;  /* 0x0000000209027224 */ /* 0x000fc600078e0205 */
[----:B------:R-:W-:-:S05]  /*12b0*/  @!P1 SEL R3, R7, R8, !P0 ;  /* 0x0000000807039207 */ /* 0x000fca0004000000 */
[--C-:B------:R-:W-:Y:S02]  /*12c0*/  @!P1 IMAD.IADD R6, R6, 0x1, -R3.reuse ;  /* 0x0000000106069824 */ /* 0x100fe400078e0a03 */
[----:B------:R-:W-:Y:S01]  /*12d0*/  @!P1 IMAD R3, R2, R11, R3 ;  /* 0x0000000b02039224 */ /* 0x000fe200078e0203 */
[----:B------:R-:W-:Y:S01]  /*12e0*/  IADD3 R2, PT, PT, -R7, RZ, RZ ;  /* 0x000000ff07027210 */ /* 0x000fe20007ffe1ff */
[----:B------:R-:W-:Y:S02]  /*12f0*/  @!P1 IMAD R5, R6, R9, R7 ;  /* 0x0000000906059224 */ /* 0x000fe400078e0207 */
[----:B------:R-:W-:Y:S02]  /*1300*/  @!P1 IMAD.MOV.U32 R7, RZ, RZ, R3 ;  /* 0x000000ffff079224 */ /* 0x000fe400078e0003 */
[----:B------:R-:W-:Y:S02]  /*1310*/  IMAD R2, R10, R2, R21 ;  /* 0x000000020a027224 */ /* 0x000fe400078e0215 */
[----:B------:R-:W-:-:S02]  /*1320*/  IMAD R20, R5, R4, R13 ;  /* 0x0000000405147224 */ /* 0x000fc400078e020d */
[----:B------:R-:W-:Y:S02]  /*1330*/  IMAD R21, R7, R10, R2 ;  /* 0x0000000a07157224 */ /* 0x000fe400078e0202 */
.L_x_16:
[----:B------:R-:W1:Y:S01]  /*1340*/  LDCU UR4, c[0x0][0xb30] ;  /* 0x00016600ff0477ac */ /* 0x000e620008000800 */
[----:B------:R-:W2:Y:S08]  /*1350*/  S2UR UR37, SR_CgaCtaId ;  /* 0x00000000002579c3 */ /* 0x000eb00000008800 */
[----:B------:R-:W3:Y:S01]  /*1360*/  LDC R72, c[0x0][0xb24] ;  /* 0x0002c900ff487b82 */ /* 0x000ee20000000800 */
[----:B-1----:R-:W-:-:S09]  /*1370*/  UISETP.NE.AND UP1, UPT, UR4, 0x1, UPT ;  /* 0x000000010400788c */ /* 0x002fd2000bf25270 */
[----:B--2---:R-:W-:Y:S05]  /*1380*/  BRA.U UP1, `(.L_x_17) ;  /* 0x0000000101407547 */ /* 0x004fea000b800000 */
[----:B------:R-:W1:Y:S08]  /*1390*/  LDC.64 R4, c[0x0][0xb10] ;  /* 0x0002c400ff047b82 */ /* 0x000e700000000a00 */
[----:B------:R-:W2:Y:S08]  /*13a0*/  LDC.64 R2, c[0x0][0xb18] ;  /* 0x0002c600ff027b82 */ /* 0x000eb00000000a00 */
[----:B------:R-:W4:Y:S08]  /*13b0*/  LDC R6, c[0x0][0xb20] ;  /* 0x0002c800ff067b82 */ /* 0x000f300000000800 */
[----:B------:R-:W3:Y:S01]  /*13c0*/  LDC R8, c[0x0][0xb0c] ;  /* 0x0002c300ff087b82 */ /* 0x000ee20000000800 */
[----:B-1----:R-:W-:-:S05]  /*13d0*/  IMAD.HI.U32 R4, R21, R4, RZ ;  /* 0x0000000415047227 */ /* 0x002fca00078e00ff */
[----:B------:R-:W-:Y:S01]  /*13e0*/  SHF.R.U32.HI R4, RZ, R5, R4 ;  /* 0x00000005ff047219 */ /* 0x000fe20000011604 */
[----:B--2---:R-:W-:Y:S01]  /*13f0*/  IMAD.HI.U32 R3, R20, R3, RZ ;  /* 0x0000000314037227 */ /* 0x004fe200078e00ff */
[----:B------:R-:W-:-:S04]  /*1400*/  ISETP.NE.AND P0, PT, R2, 0x1, PT ;  /* 0x000000010200780c */ /* 0x000fc80003f05270 */
[----:B----4-:R-:W-:-:S04]  /*1410*/  SHF.R.U32.HI R3, RZ, R6, R3 ;  /* 0x00000006ff037219 */ /* 0x010fc80000011603 */
[----:B------:R-:W-:Y:S02]  /*1420*/  SEL R3, R20, R3, !P0 ;  /* 0x0000000314037207 */ /* 0x000fe40004000000 */
[----:B---3--:R-:W-:-:S04]  /*1430*/  ISETP.NE.AND P1, PT, R8, 0x1, PT ;  /* 0x000000010800780c */ /* 0x008fc80003f25270 */
[----:B------:R-:W-:-:S05]  /*1440*/  SEL R4, R21, R4, !P1 ;  /* 0x0000000415047207 */ /* 0x000fca0004800000 */
[----:B------:R-:W-:Y:S02]  /*1450*/  IMAD.IADD R5, R3, 0x1, -R4 ;  /* 0x0000000103057824 */ /* 0x000fe400078e0a04 */
[----:B------:R-:W-:Y:S02]  /*1460*/  IMAD.IADD R3, R4, 0x1, -R3 ;  /* 0x0000000104037824 */ /* 0x000fe400078e0a03 */
[----:B------:R-:W-:Y:S02]  /*1470*/  IMAD R21, R5, R8, R21 ;  /* 0x0000000805157224 */ /* 0x000fe400078e0215 */
[----:B------:R-:W-:-:S07]  /*1480*/  IMAD R20, R3, R2, R20 ;  /* 0x0000000203147224 */ /* 0x000fce00078e0214 */
.L_x_17:
[----:B------:R-:W-:Y:S01]  /*1490*/  BAR.SYNC.DEFER_BLOCKING 0x0 ;  /* 0x0000000000007b1d */ /* 0x000fe20000010000 */
[----:B------:R-:W-:Y:S01]  /*14a0*/  UISETP.NE.AND UP1, UPT, UR8, 0x2, UPT ;  /* 0x000000020800788c */ /* 0x000fe2000bf25270 */
[----:B------:R-:W-:Y:S02]  /*14b0*/  ISETP.NE.OR P5, PT, R0, 0x2, !P5 ;  /* 0x000000020000780c */ /* 0x000fe40006fa5670 */
[----:B------:R-:W-:-:S06]  /*14c0*/  LOP3.LUT R2, R185, 0x1f, RZ, 0xc0, !PT ;  /* 0x0000001fb9027812 */ /* 0x000fcc00078ec0ff */
[----:B------:R-:W-:Y:S05]  /*14d0*/  BRA.U UP1, `(.L_x_18) ;  /* 0x0000001501f47547 */ /* 0x000fea000b800000 */
[----:B------:R-:W1:Y:S01]  /*14e0*/  LDCU UR13, c[0x0][0x38c] ;  /* 0x00007180ff0d77ac */ /* 0x000e620008000800 */
[----:B------:R-:W2:Y:S01]  /*14f0*/  LDC R9, c[0x0][0x370] ;  /* 0x0000dc00ff097b82 */ /* 0x000ea20000000800 */
[----:B------:R-:W-:Y:S01]  /*1500*/  PLOP3.LUT P1, PT, PT, PT, UP2, 0x80, 0x8 ;  /* 0x000000000008781c */ /* 0x000fe20003f2f028 */
[----:B------:R-:W-:Y:S01]  /*1510*/  IMAD.MOV.U32 R15, RZ, RZ, 0x1 ;  /* 0x00000001ff0f7424 */ /* 0x000fe200078e00ff */
[----:B------:R-:W-:Y:S01]  /*1520*/  ISETP.EQ.OR P4, PT, R2, RZ, P5 ;  /* 0x000000ff0200720c */ /* 0x000fe20002f82670 */
[----:B------:R-:W-:Y:S01]  /*1530*/  IMAD.MOV.U32 R14, RZ, RZ, RZ ;  /* 0x000000ffff0e7224 */ /* 0x000fe200078e00ff */
[----:B------:R-:W-:Y:S02]  /*1540*/  PLOP3.LUT P1, PT, P1, PT, PT, 0x8, 0x80 ;  /* 0x000000000080781c */ /* 0x000fe40000f2e170 */
[----:B------:R-:W-:Y:S01]  /*1550*/  CS2R R12, SRZ ;  /* 0x00000000000c7805 */ /* 0x000fe2000001ff00 */
[----:B------:R-:W-:Y:S01]  /*1560*/  IMAD.MOV.U32 R10, RZ, RZ, 0x1 ;  /* 0x00000001ff0a7424 */ /* 0x000fe200078e00ff */
[----:B------:R-:W4:Y:S01]  /*1570*/  LDC R0, c[0x0][0x374] ;  /* 0x0000dd00ff007b82 */ /* 0x000f220000000800 */
[----:B------:R-:W2:Y:S01]  /*1580*/  LDCU.64 UR22, c[0x0][0x348] ;  /* 0x00006900ff1677ac */ /* 0x000ea20008000a00 */
[----:B------:R-:W-:Y:S01]  /*1590*/  UMOV UR6, URZ ;  /* 0x000000ff00067c82 */ /* 0x000fe20008000000 */
[----:B-1----:R-:W-:-:S04]  /*15a0*/  UIADD3 UR5, UPT, UPT, UR13, 0x1f, URZ ;  /* 0x0000001f0d057890 */ /* 0x002fc8000fffe0ff */
[----:B------:R-:W-:-:S04]  /*15b0*/  USHF.R.S32.HI UR4, URZ, 0x1f, UR5 ;  /* 0x0000001fff047899 */ /* 0x000fc80008011405 */
[----:B------:R-:W-:-:S04]  /*15c0*/  ULEA.HI UR4, UR4, UR5, URZ, 0x5 ;  /* 0x0000000504047291 */ /* 0x000fc8000f8f28ff */
[----:B------:R-:W-:Y:S02]  /*15d0*/  USHF.R.S32.HI UR15, URZ, 0x5, UR4 ;  /* 0x00000005ff0f7899 */ /* 0x000fe40008011404 */
[----:B------:R-:W-:Y:S02]  /*15e0*/  UIADD3 UR4, UPT, UPT, UR13, -0x1, URZ ;  /* 0xffffffff0d047890 */ /* 0x000fe4000fffe0ff */
[----:B------:R-:W-:Y:S02]  /*15f0*/  UISETP.LT.U32.AND UP0, UPT, UR15, 0xe, UPT ;  /* 0x0000000e0f00788c */ /* 0x000fe4000bf01070 */
[----:B------:R-:W-:Y:S02]  /*1600*/  UISETP.GE.U32.AND UP1, UPT, UR4, -0x3f, UPT ;  /* 0xffffffc10400788c */ /* 0x000fe4000bf26070 */
[----:B------:R-:W-:Y:S02]  /*1610*/  USEL UR14, UR15, 0xe, UP0 ;  /* 0x0000000e0f0e7887 */ /* 0x000fe40008000000 */
[----:B------:R-:W-:-:S02]  /*1620*/  UIADD3 UR13, UPT, UPT, UR13, 0x3e, URZ ;  /* 0x0000003e0d0d7890 */ /* 0x000fc4000fffe0ff */
[----:B------:R-:W-:Y:S02]  /*1630*/  UIADD3 UR5, UPT, UPT, UR14, -0x1, URZ ;  /* 0xffffffff0e057890 */ /* 0x000fe4000fffe0ff */
[----:B------:R-:W-:-:S03]  /*1640*/  UIADD3 UR7, UPT, UPT, UR15, -UR14, URZ ;  /* 0x8000000e0f077290 */ /* 0x000fc6000fffe0ff */
[----:B------:R-:W-:-:S04]  /*1650*/  @UP1 UIADD3 UR5, UPT, UPT, UR14, URZ, URZ ;  /* 0x000000ff0e051290 */ /* 0x000fc8000fffe0ff */
[----:B--2---:R-:W-:-:S12]  /*1660*/  UIADD3 UR5, UPT, UPT, UR5, 0x1, URZ ;  /* 0x0000000105057890 */ /* 0x004fd8000fffe0ff */
.L_x_36:
[----:B------:R-:W-:Y:S01]  /*1670*/  UISETP.NE.AND UP0, UPT, UR37, URZ, UPT ;  /* 0x000000ff2500728c */ /* 0x000fe2000bf05270 */
[----:B------:R-:W1:Y:S08]  /*1680*/  S2UR UR37, SR_CgaCtaId ;  /* 0x00000000002579c3 */ /* 0x000e700000008800 */
[----:B------:R-:W-:Y:S05]  /*1690*/  BRA.U UP0, `(.L_x_19) ;  /* 0x0000000100347547 */ /* 0x000fea000b800000 */
[----:B------:R-:W2:Y:S01]  /*16a0*/  S2R R2, SR_CgaCtaId ;  /* 0x0000000000027919 */ /* 0x000ea20000008800 */
[----:B------:R-:W-:-:S04]  /*16b0*/  MOV R3, 0x400 ;  /* 0x0000040000037802 */ /* 0x000fc80000000f00 */
[----:B--2---:R-:W-:Y:S02]  /*16c0*/  LEA R3, R2, R3, 0x18 ;  /* 0x0000000302037211 */ /* 0x004fe400078ec0ff */
[----:B------:R-:W-:-:S03]  /*16d0*/  SHF.L.U32 R2, R10, 0x1f, RZ ;  /* 0x0000001f0a027819 */ /* 0x000fc600000006ff */
[----:B------:R-:W-:-:S04]  /*16e0*/  IMAD R3, R12, 0x8, R3 ;  /* 0x000000080c037824 */ /* 0x000fc800078e0203 */
[----:B------:R-:W2:Y:S02]  /*16f0*/  SYNCS.PHASECHK.TRANS64.TRYWAIT P0, [R3+URZ+0x180], R2 ;  /* 0x00018002030075a7 */ /* 0x000ea400080011ff */
[----:B--2---:R-:W-:Y:S05]  /*1700*/  @!P0 BRA `(.L_x_20) ;  /* 0x0000009c00d08947 */ /* 0x004fea0003800000 */
.L_x_137:
[----:B------:R-:W-:Y:S01]  /*1710*/  VIADD R12, R12, 0x1 ;  /* 0x000000010c0c7836 */ /* 0x000fe20000000000 */
[----:B------:R2:W-:Y:S04]  /*1720*/  SYNCS.ARRIVE.TRANS64.A1T0 RZ, [R3+URZ+0x170], RZ ;  /* 0x000170ff03ff79a7 */ /* 0x0005e800081000ff */
[----:B------:R-:W-:-:S04]  /*1730*/  ISETP.NE.AND P0, PT, R12, 0x2, PT ;  /* 0x000000020c00780c */ /* 0x000fc80003f05270 */
[----:B------:R-:W-:Y:S02]  /*1740*/  SEL R12, R12, RZ, P0 ;  /* 0x000000ff0c0c7207 */ /* 0x000fe40000000000 */
[----:B--2---:R-:W-:-:S04]  /*1750*/  SEL R3, RZ, 0x1, P0 ;  /* 0x00000001ff037807 */ /* 0x004fc80000000000 */
[----:B------:R-:W-:-:S07]  /*1760*/  LOP3.LUT R10, R10, R3, RZ, 0x3c, !PT ;  /* 0x000000030a0a7212 */ /* 0x000fce00078e3cff */
.L_x_19:
[----:B------:R-:W-:Y:S01]  /*1770*/  UMOV UR4, 0x400 ;  /* 0x0000040000047882 */ /* 0x000fe20000000000 */
[----:B------:R-:W-:Y:S01]  /*1780*/  SHF.L.U32 R2, R15, 0x1f, RZ ;  /* 0x0000001f0f027819 */ /* 0x000fe200000006ff */
[----:B-1----:R-:W-:Y:S01]  /*1790*/  ULEA UR4, UR37, UR4, 0x18 ;  /* 0x0000000425047291 */ /* 0x002fe2000f8ec0ff */
[----:B------:R-:W-:Y:S01]  /*17a0*/  R2UR UR35, R21 ;  /* 0x00000000152372ca */ /* 0x000fe200000e0000 */
[----:B------:R-:W-:Y:S01]  /*17b0*/  UISETP.GE.U32.AND UP0, UPT, UR13, 0x3f, UPT ;  /* 0x0000003f0d00788c */ /* 0x000fe2000bf06070 */
[----:B------:R-:W-:Y:S01]  /*17c0*/  R2UR UR18, R20 ;  /* 0x00000000141272ca */ /* 0x000fe200000e0000 */
[----:B------:R-:W-:Y:S01]  /*17d0*/  ULEA UR8, UR6, UR4, 0x3 ;  /* 0x0000000406087291 */ /* 0x000fe2000f8e18ff */
[----:B------:R-:W-:-:S08]  /*17e0*/  UMOV UR21, URZ ;  /* 0x000000ff00157c82 */ /* 0x000fd00008000000 */
[----:B------:R1:W2:Y:S01]  /*17f0*/  SYNCS.PHASECHK.TRANS64.TRYWAIT P0, [UR8+0x70], R2 ;  /* 0x00007002ff0075a7 */ /* 0x0002a20008001108 */
[----:B------:R-:W-:Y:S02]  /*1800*/  USHF.L.U32 UR35, UR35, 0x7, URZ ;  /* 0x0000000723237899 */ /* 0x000fe400080006ff */
[----:B------:R-:W-:Y:S01]  /*1810*/  USHF.L.U32 UR18, UR18, 0x8, URZ ;  /* 0x0000000812127899 */ /* 0x000fe200080006ff */
[----:B------:R-:W-:Y:S11]  /*1820*/  BRA.U !UP0, `(.L_x_21) ;  /* 0x0000000108c07547 */ /* 0x000ff6000b800000 */
[----:B------:R-:W-:Y:S01]  /*1830*/  UIADD3 UR10, UPT, UPT, UR18, 0x80, URZ ;  /* 0x00000080120a7890 */ /* 0x000fe2000fffe0ff */
[----:B------:R-:W-:Y:S01]  /*1840*/  UMOV UR24, URZ ;  /* 0x000000ff00187c82 */ /* 0x000fe20008000000 */
[----:B------:R-:W-:-:S10]  /*1850*/  UMOV UR25, UR6 ;  /* 0x0000000600197c82 */ /* 0x000fd40008000000 */
.L_x_26:
[----:B-1----:R-:W-:Y:S01]  /*1860*/  ULEA UR33, UR25, UR4, 0x3 ;  /* 0x0000000419217291 */ /* 0x002fe2000f8e18ff */
[----:B--2---:R-:W-:Y:S01]  /*1870*/  @!P5 MOV R3, 0x3000 ;  /* 0x000030000003d802 */ /* 0x004fe20000000f00 */
[----:B--2---:R-:W-:Y:S10]  /*1880*/  @P0 BRA `(.L_x_22) ;  /* 0x00000000000c0947 */ /* 0x004ff40003800000 */
[----:B------:R-:W-:-:S04]  /*1890*/  SHF.L.U32 R5, R15, 0x1f, RZ ;  /* 0x0000001f0f057819 */ /* 0x000fc800000006ff */
[----:B------:R-:W2:Y:S02]  /*18a0*/  SYNCS.PHASECHK.TRANS64.TRYWAIT P0, [UR33+0x70], R5 ;  /* 0x00007005ff0075a7 */ /* 0x000ea40008001121 */
[----:B--2---:R-:W-:Y:S05]  /*18b0*/  @!P0 BRA `(.L_x_23) ;  /* 0x0000009c00788947 */ /* 0x004fea0003800000 */
.L_x_22:
[----:B------:R2:W-:Y:S01]  /*18c0*/  @!P5 SYNCS.ARRIVE.TRANS64 RZ, [UR33], R3 ;  /* 0x00000003ffffd9a7 */ /* 0x0005e20008000021 */
[----:B------:R-:W-:Y:S04]  /*18d0*/  BSSY.RECONVERGENT B0, `(.L_x_24) ;  /* 0x0000003000007945 */ /* 0x000fe80003800200 */
[----:B------:R-:W-:Y:S05]  /*18e0*/  @P4 BRA `(.L_x_25) ;  /* 0x0000000000044947 */ /* 0x000fea0003800000 */
[----:B------:R-:W-:Y:S05]  /*18f0*/  BPT.TRAP 0x1 ;  /* 0x000000040000795c */ /* 0x000fea0000300000 */
.L_x_25:
[----:B------:R-:W-:Y:S05]  /*1900*/  BSYNC.RECONVERGENT B0 ;  /* 0x0000000000007941 */ /* 0x000fea0003800200 */
.L_x_24:
[----:B------:R-:W-:Y:S02]  /*1910*/  UIADD3 UR6, UPT, UPT, UR25, 0x1, URZ ;  /* 0x0000000119067890 */ /* 0x000fe4000fffe0ff */
[----:B------:R-:W-:Y:S02]  /*1920*/  ULEA UR32, UR25, UR4, 0xc ;  /* 0x0000000419207291 */ /* 0x000fe4000f8e60ff */
[----:B------:R-:W-:Y:S02]  /*1930*/  UISETP.NE.AND UP0, UPT, UR6, 0xe, UPT ;  /* 0x0000000e0600788c */ /* 0x000fe4000bf05270 */
[----:B------:R-:W-:Y:S02]  /*1940*/  UIADD3 UR30, UP1, UPT, UR22, 0x80, URZ ;  /* 0x00000080161e7890 */ /* 0x000fe4000ff3e0ff */
[----:B------:R-:W-:Y:S02]  /*1950*/  USEL UR9, URZ, 0x1, UP0 ;  /* 0x00000001ff097887 */ /* 0x000fe40008000000 */
[----:B------:R-:W-:-:S02]  /*1960*/  USEL UR6, UR6, URZ, UP0 ;  /* 0x000000ff06067287 */ /* 0x000fc40008000000 */
[----:B------:R-:W-:Y:S02]  /*1970*/  UIADD3 UR28, UP0, UPT, UR22, 0x180, URZ ;  /* 0x00000180161c7890 */ /* 0x000fe4000ff1e0ff */
[----:B------:R-:W-:Y:S01]  /*1980*/  ULEA UR8, UR6, UR4, 0x3 ;  /* 0x0000000406087291 */ /* 0x000fe2000f8e18ff */
[----:B------:R-:W-:Y:S01]  /*1990*/  LOP3.LUT R15, R15, UR9, RZ, 0x3c, !PT ;  /* 0x000000090f0f7c12 */ /* 0x000fe2000f8e3cff */
[----:B------:R-:W-:Y:S02]  /*19a0*/  USHF.L.U32 UR34, UR24, 0x5, URZ ;  /* 0x0000000518227899 */ /* 0x000fe400080006ff */
[----:B------:R-:W-:Y:S01]  /*19b0*/  UIADD3.X UR31, UPT, UPT, URZ, UR23, URZ, UP1, !UPT ;  /* 0x00000017ff1f7290 */ /* 0x000fe20008ffe4ff */
[----:B-1----:R-:W-:Y:S01]  /*19c0*/  SHF.L.U32 R2, R15, 0x1f, RZ ;  /* 0x0000001f0f027819 */ /* 0x002fe200000006ff */
[----:B------:R-:W-:Y:S02]  /*19d0*/  UIADD3 UR32, UPT, UPT, UR32, 0xc400, URZ ;  /* 0x0000c40020207890 */ /* 0x000fe4000fffe0ff */
[----:B------:R-:W-:Y:S01]  /*19e0*/  UIADD3.X UR29, UPT, UPT, URZ, UR23, URZ, UP0, !UPT ;  /* 0x00000017ff1d7290 */ /* 0x000fe200087fe4ff */
[----:B------:R1:W1:Y:S01]  /*19f0*/  SYNCS.PHASECHK.TRANS64.TRYWAIT P0, [UR8+0x70], R2 ;  /* 0x00007002ff0075a7 */ /* 0x0002620008001108 */
[----:B------:R-:W-:Y:S01]  /*1a00*/  ULEA UR8, UR25, UR4, 0xd ;  /* 0x0000000419087291 */ /* 0x000fe2000f8e68ff */
[----:B------:R-:W-:Y:S01]  /*1a10*/  UMOV UR26, 0x0 ;  /* 0x00000000001a7882 */ /* 0x000fe20000000000 */
[----:B------:R-:W-:-:S02]  /*1a20*/  UMOV UR27, 0x10000000 ;  /* 0x10000000001b7882 */ /* 0x000fc40000000000 */
[----:B------:R-:W-:Y:S01]  /*1a30*/  UIADD3 UR16, UPT, UPT, UR8, 0x1a400, URZ ;  /* 0x0001a40008107890 */ /* 0x000fe2000fffe0ff */
[----:B------:R1:W-:Y:S01]  /*1a40*/  UTMALDG.3D [UR32], [UR30], desc[UR26] ;  /* 0x00001a201e0075b4 */ /* 0x0003e20008011000 */
[----:B------:R-:W-:Y:S01]  /*1a50*/  UIADD3 UR8, UPT, UPT, UR8, 0x1b400, URZ ;  /* 0x0001b40008087890 */ /* 0x000fe2000fffe0ff */
[----:B------:R-:W-:Y:S01]  /*1a60*/  UMOV UR17, UR33 ;  /* 0x0000002100117c82 */ /* 0x000fe20008000000 */
[----:B------:R-:W-:Y:S01]  /*1a70*/  UMOV UR20, UR36 ;  /* 0x0000002400147c82 */ /* 0x000fe20008000000 */
[----:B------:R-:W-:Y:S01]  /*1a80*/  UMOV UR19, UR34 ;  /* 0x0000002200137c82 */ /* 0x000fe20008000000 */
[----:B------:R-:W-:Y:S01]  /*1a90*/  UMOV UR12, UR36 ;  /* 0x00000024000c7c82 */ /* 0x000fe20008000000 */
[----:B------:R-:W-:Y:S01]  /*1aa0*/  UMOV UR9, UR33 ;  /* 0x0000002100097c82 */ /* 0x000fe20008000000 */
[----:B------:R-:W-:Y:S01]  /*1ab0*/  UMOV UR11, UR34 ;  /* 0x00000022000b7c82 */ /* 0x000fe20008000000 */
[----:B------:R1:W-:Y:S01]  /*1ac0*/  UTMALDG.3D [UR16], [UR28], desc[UR26] ;  /* 0x00001a101c0075b4 */ /* 0x0003e20008011000 */
[----:B------:R-:W-:Y:S01]  /*1ad0*/  UIADD3 UR24, UPT, UPT, UR24, 0x1, URZ ;  /* 0x0000000118187890 */ /* 0x000fe2000fffe0ff */
[----:B------:R-:W-:Y:S01]  /*1ae0*/  UMOV UR21, UR5 ;  /* 0x0000000500157c82 */ /* 0x000fe20008000000 */
[----:B------:R-:W-:-:S02]  /*1af0*/  UMOV UR25, UR6 ;  /* 0x0000000600197c82 */ /* 0x000fc40008000000 */
[----:B------:R-:W-:Y:S01]  /*1b00*/  UISETP.NE.AND UP0, UPT, UR24, UR5, UPT ;  /* 0x000000051800728c */ /* 0x000fe2000bf05270 */
[----:B------:R1:W-:Y:S08]  /*1b10*/  UTMALDG.3D [UR8], [UR28], desc[UR26] ;  /* 0x00001a081c0075b4 */ /* 0x0003f00008011000 */
[----:B------:R-:W-:Y:S05]  /*1b20*/  BRA.U UP0, `(.L_x_26) ;  /* 0xfffffffd004c7547 */ /* 0x000fea000b83ffff */
.L_x_21:
[----:B-1----:R-:W-:Y:S01]  /*1b30*/  ULEA UR8, UR6, UR4, 0x3 ;  /* 0x0000000406087291 */ /* 0x002fe2000f8e18ff */
[----:B------:R-:W-:Y:S01]  /*1b40*/  SHF.L.U32 R2, R15, 0x1f, RZ ;  /* 0x0000001f0f027819 */ /* 0x000fe200000006ff */
[----:B------:R-:W-:Y:S01]  /*1b50*/  @!P1 SYNCS.ARRIVE.TRANS64.A1T0 RZ, [UR4+0x128], RZ ;  /* 0x000128ffffff99a7 */ /* 0x000fe20008100004 */
[----:B------:R-:W-:-:S06]  /*1b60*/  UISETP.GT.AND UP0, UPT, UR15, UR14, UPT ;  /* 0x0000000e0f00728c */ /* 0x000fcc000bf04270 */
[----:B--2---:R1:W2:Y:S03]  /*1b70*/  SYNCS.PHASECHK.TRANS64.TRYWAIT P0, [UR8+0x70], R2 ;  /* 0x00007002ff0075a7 */ /* 0x0042a60008001108 */
[----:B------:R-:W-:Y:S05]  /*1b80*/  BRA.U !UP0, `(.L_x_27) ;  /* 0x0000000108c47547 */ /* 0x000fea000b800000 */
[----:B------:R-:W-:Y:S02]  /*1b90*/  UIADD3 UR29, UPT, UPT, UR7, UR21, URZ ;  /* 0x00000015071d7290 */ /* 0x000fe4000fffe0ff */
[----:B------:R-:W-:Y:S01]  /*1ba0*/  UIADD3 UR10, UPT, UPT, UR18, 0x80, URZ ;  /* 0x00000080120a7890 */ /* 0x000fe2000fffe0ff */
[----:B------:R-:W-:-:S11]  /*1bb0*/  UMOV UR34, UR6 ;  /* 0x0000000600227c82 */ /* 0x000fd60008000000 */
.L_x_32:
[----:B-1----:R-:W-:Y:S01]  /*1bc0*/  ULEA UR25, UR34, UR4, 0x3 ;  /* 0x0000000422197291 */ /* 0x002fe2000f8e18ff */
[----:B--2---:R-:W-:Y:S01]  /*1bd0*/  @!P5 MOV R3, 0x3000 ;  /* 0x000030000003d802 */ /* 0x004fe20000000f00 */
[----:B--2---:R-:W-:Y:S10]  /*1be0*/  @P0 BRA `(.L_x_28) ;  /* 0x00000000000c0947 */ /* 0x004ff40003800000 */
[----:B------:R-:W-:-:S04]  /*1bf0*/  SHF.L.U32 R5, R15, 0x1f, RZ ;  /* 0x0000001f0f057819 */ /* 0x000fc800000006ff */
[----:B------:R-:W2:Y:S02]  /*1c00*/  SYNCS.PHASECHK.TRANS64.TRYWAIT P0, [UR25+0x70], R5 ;  /* 0x00007005ff0075a7 */ /* 0x000ea40008001119 */
[----:B--2---:R-:W-:Y:S05]  /*1c10*/  @!P0 BRA `(.L_x_29) ;  /* 0x0000009800b88947 */ /* 0x004fea0003800000 */
.L_x_28:
[----:B------:R2:W-:Y:S01]  /*1c20*/  @!P5 SYNCS.ARRIVE.TRANS64 RZ, [UR25], R3 ;  /* 0x00000003ffffd9a7 */ /* 0x0005e20008000019 */
[----:B------:R-:W-:Y:S04]  /*1c30*/  BSSY.RECONVERGENT B0, `(.L_x_30) ;  /* 0x0000003000007945 */ /* 0x000fe80003800200 */
[----:B------:R-:W-:Y:S05]  /*1c40*/  @P4 BRA `(.L_x_31) ;  /* 0x0000000000044947 */ /* 0x000fea0003800000 */
[----:B------:R-:W-:Y:S05]  /*1c50*/  BPT.TRAP 0x1 ;  /* 0x000000040000795c */ /* 0x000fea0000300000 */
.L_x_31:
[----:B------:R-:W-:Y:S05]  /*1c60*/  BSYNC.RECONVERGENT B0 ;  /* 0x0000000000007941 */ /* 0x000fea0003800200 */
.L_x_30:
        /* <DEDUP_REMOVED lines=10> */
[----:B------:R-:W-:Y:S01]  /*1d10*/  UIADD3 UR24, UPT, UPT, UR24, 0xc400, URZ ;  /* 0x0000c40018187890 */ /* 0x000fe2000fffe0ff */
[----:B-1----:R-:W-:Y:S01]  /*1d20*/  SHF.L.U32 R2, R15, 0x1f, RZ ;  /* 0x0000001f0f027819 */ /* 0x002fe200000006ff */
[----:B------:R-:W-:Y:S02]  /*1d30*/  UIADD3.X UR39, UPT, UPT, URZ, UR23, URZ, UP1, !UPT ;  /* 0x00000017ff277290 */ /* 0x000fe40008ffe4ff */
[----:B------:R-:W-:Y:S01]  /*1d40*/  UIADD3.X UR33, UPT, UPT, URZ, UR23, URZ, UP0, !UPT ;  /* 0x00000017ff217290 */ /* 0x000fe200087fe4ff */
[----:B------:R1:W1:Y:S01]  /*1d50*/  SYNCS.PHASECHK.TRANS64.TRYWAIT P0, [UR8+0x70], R2 ;  /* 0x00007002ff0075a7 */ /* 0x0002620008001108 */
[----:B------:R-:W-:Y:S01]  /*1d60*/  ULEA UR8, UR34, UR4, 0xd ;  /* 0x0000000422087291 */ /* 0x000fe2000f8e68ff */
[----:B------:R-:W-:Y:S01]  /*1d70*/  UMOV UR30, 0x0 ;  /* 0x00000000001e7882 */ /* 0x000fe20000000000 */
[----:B------:R-:W-:-:S02]  /*1d80*/  UMOV UR31, 0x10000000 ;  /* 0x10000000001f7882 */ /* 0x000fc40000000000 */
[----:B------:R-:W-:Y:S02]  /*1d90*/  UIADD3 UR16, UPT, UPT, UR8, 0x1a400, URZ ;  /* 0x0001a40008107890 */ /* 0x000fe4000fffe0ff */
[----:B------:R-:W-:Y:S01]  /*1da0*/  UIADD3 UR8, UPT, UPT, UR8, 0x1b400, URZ ;  /* 0x0001b40008087890 */ /* 0x000fe2000fffe0ff */
[----:B------:R-:W-:Y:S01]  /*1db0*/  UMOV UR27, UR35 ;  /* 0x00000023001b7c82 */ /* 0x000fe20008000000 */
[----:B------:R-:W-:Y:S01]  /*1dc0*/  UMOV UR28, UR36 ;  /* 0x00000024001c7c82 */ /* 0x000fe20008000000 */
[----:B------:R-:W-:Y:S01]  /*1dd0*/  UMOV UR17, UR25 ;  /* 0x0000001900117c82 */ /* 0x000fe20008000000 */
[----:B------:R-:W-:Y:S01]  /*1de0*/  UMOV UR20, UR36 ;  /* 0x0000002400147c82 */ /* 0x000fe20008000000 */
[----:B------:R-:W-:Y:S01]  /*1df0*/  UMOV UR19, UR26 ;  /* 0x0000001a00137c82 */ /* 0x000fe20008000000 */
[----:B------:R-:W-:Y:S01]  /*1e00*/  UMOV UR12, UR36 ;  /* 0x00000024000c7c82 */ /* 0x000fe20008000000 */
[----:B------:R-:W-:Y:S01]  /*1e10*/  UMOV UR9, UR25 ;  /* 0x0000001900097c82 */ /* 0x000fe20008000000 */
[----:B------:R1:W-:Y:S01]  /*1e20*/  UTMALDG.3D [UR24], [UR38], desc[UR30] ;  /* 0x00001e18260075b4 */ /* 0x0003e20008011000 */
[----:B------:R-:W-:Y:S01]  /*1e30*/  UMOV UR11, UR26 ;  /* 0x0000001a000b7c82 */ /* 0x000fe20008000000 */
[----:B------:R-:W-:Y:S01]  /*1e40*/  UIADD3 UR21, UPT, UPT, UR21, 0x1, URZ ;  /* 0x0000000115157890 */ /* 0x000fe2000fffe0ff */
[----:B------:R-:W-:-:S03]  /*1e50*/  UMOV UR34, UR6 ;  /* 0x0000000600227c82 */ /* 0x000fc60008000000 */
[----:B------:R-:W-:Y:S01]  /*1e60*/  UISETP.NE.AND UP0, UPT, UR21, UR29, UPT ;  /* 0x0000001d1500728c */ /* 0x000fe2000bf05270 */
[----:B------:R1:W-:Y:S01]  /*1e70*/  UTMALDG.3D [UR16], [UR32], desc[UR30] ;  /* 0x00001e10200075b4 */ /* 0x0003e20008011000 */
[----:B------:R1:W-:Y:S07]  /*1e80*/  UTMALDG.3D [UR8], [UR32], desc[UR30] ;  /* 0x00001e08200075b4 */ /* 0x0003ee0008011000 */
[----:B------:R-:W-:Y:S05]  /*1e90*/  BRA.U UP0, `(.L_x_32) ;  /* 0xfffffffd00487547 */ /* 0x000fea000b83ffff */
.L_x_27:
[C---:B-1----:R-:W-:Y:S01]  /*1ea0*/  LEA R2, R14.reuse, UR4, 0x3 ;  /* 0x000000040e027c11 */ /* 0x042fe2000f8e18ff */
[----:B------:R-:W-:Y:S01]  /*1eb0*/  NOP ;  /* 0x0000000000007918 */ /* 0x000fe20000000000 */
[----:B--2---:R-:W-:Y:S02]  /*1ec0*/  SHF.L.U32 R3, R13, 0x1f, RZ ;  /* 0x0000001f0d037819 */ /* 0x004fe400000006ff */
[----:B------:R-:W-:Y:S02]  /*1ed0*/  LEA R4, R14, UR4, 0x4 ;  /* 0x000000040e047c11 */ /* 0x000fe4000f8e20ff */
[----:B------:R-:W1:Y:S02]  /*1ee0*/  SYNCS.PHASECHK.TRANS64.TRYWAIT P0, [R2+URZ+0x130], R3 ;  /* 0x00013003020075a7 */ /* 0x000e6400080011ff */
[----:B-1----:R-:W-:Y:S05]  /*1ef0*/  @!P0 BRA `(.L_x_33) ;  /* 0x0000009800188947 */ /* 0x002fea0003800000 */
.L_x_140:
[----:B------:R-:W2:Y:S01]  /*1f00*/  LDS.128 R4, [R4+0x1a0] ;  /* 0x0001a00004047984 */ /* 0x000ea20000000c00 */
[----:B---3--:R-:W-:Y:S01]  /*1f10*/  ISETP.GE.AND P0, PT, R72, 0x1, PT ;  /* 0x000000014800780c */ /* 0x008fe20003f06270 */
[----:B-1----:R-:W-:Y:S01]  /*1f20*/  VIADD R2, R2, 0x140 ;  /* 0x0000014002027836 */ /* 0x002fe20000000000 */
[----:B------:R-:W-:Y:S01]  /*1f30*/  @!PT LDS RZ, [RZ] ;  /* 0x00000000fffff984 */ /* 0x000fe20000000800 */
[----:B------:R-:W-:Y:S01]  /*1f40*/  @!PT LDS RZ, [RZ] ;  /* 0x00000000fffff984 */ /* 0x000fe20000000800 */
[----:B------:R-:W-:Y:S01]  /*1f50*/  @!PT LDS RZ, [RZ] ;  /* 0x00000000fffff984 */ /* 0x000fe20000000800 */
[----:B------:R-:W-:Y:S01]  /*1f60*/  @!PT LDS RZ, [RZ] ;  /* 0x00000000fffff984 */ /* 0x000fe20000000800 */
[----:B------:R1:W-:Y:S06]  /*1f70*/  MEMBAR.ALL.CTA ;  /* 0x0000000000007992 */ /* 0x0003ec0000008000 */
[----:B-1----:R-:W1:Y:S01]  /*1f80*/  FENCE.VIEW.ASYNC.S ;  /* 0x00000000000073c6 */ /* 0x002e620000000000 */
[----:B------:R-:W-:-:S04]  /*1f90*/  PRMT R2, RZ, 0x654, R2 ;  /* 0x00000654ff027816 */ /* 0x000fc80000000002 */
[----:B-1----:R1:W-:Y:S01]  /*1fa0*/  SYNCS.ARRIVE.TRANS64.RED.A1T0 RZ, [R2+URZ], RZ ;  /* 0x000000ff02ff79a7 */ /* 0x0023e200081004ff */
[----:B--2---:R-:W-:-:S13]  /*1fb0*/  LOP3.LUT P2, RZ, R6, 0x1, RZ, 0xc0, !PT ;  /* 0x0000000106ff7812 */ /* 0x004fda000784c0ff */
[----:B------:R-:W-:Y:S01]  /*1fc0*/  @P2 SHF.R.U32.HI R3, RZ, 0x10, R5 ;  /* 0x00000010ff032819 */ /* 0x000fe20000011605 */
[----:B------:R-:W-:Y:S01]  /*1fd0*/  VOTEU.ANY UP0, P2 ;  /* 0x0000000000ff7886 */ /* 0x000fe20001000100 */
[----:B------:R-:W-:Y:S02]  /*1fe0*/  @P2 MOV R11, R4 ;  /* 0x00000004000b2202 */ /* 0x000fe40000000f00 */
[----:B------:R-:W-:Y:S02]  /*1ff0*/  @P2 R2UR.BROADCAST UR8, R3 ;  /* 0x00000000030822ca */ /* 0x000fe400008e0000 */
[----:B------:R-:W-:-:S11]  /*2000*/  @P2 LOP3.LUT R8, R5, 0xffff, RZ, 0xc0, !PT ;  /* 0x0000ffff05082812 */ /* 0x000fd600078ec0ff */
[----:B------:R-:W-:Y:S01]  /*2010*/  @UP0 UMOV UR36, UR8 ;  /* 0x0000000800240c82 */ /* 0x000fe20008000000 */
[----:B-1----:R-:W-:Y:S05]  /*2020*/  @!P0 BRA `(.L_x_34) ;  /* 0x0000000000b88947 */ /* 0x002fea0003800000 */
[----:B------:R-:W4:Y:S01]  /*2030*/  LDC.64 R4, c[0x0][0xb18] ;  /* 0x0002c600ff047b82 */ /* 0x000f220000000a00 */
[----:B------:R-:W-:-:S07]  /*2040*/  ISETP.NE.AND P3, PT, R72, 0x1, PT ;  /* 0x000000014800780c */ /* 0x000fce0003f65270 */
[----:B------:R-:W1:Y:S08]  /*2050*/  LDC.64 R6, c[0x0][0xb10] ;  /* 0x0002c400ff067b82 */ /* 0x000e700000000a00 */
[----:B------:R-:W2:Y:S08]  /*2060*/  LDC R16, c[0x0][0xb20] ;  /* 0x0002c800ff107b82 */ /* 0x000eb00000000800 */
[----:B------:R-:W3:Y:S01]  /*2070*/  LDC R18, c[0x0][0xb0c] ;  /* 0x0002c300ff127b82 */ /* 0x000ee20000000800 */
[----:B----4-:R-:W-:Y:S01]  /*2080*/  IMAD.HI.U32 R17, R0, R5, RZ ;  /* 0x0000000500117227 */ /* 0x010fe200078e00ff */
[----:B------:R-:W-:-:S03]  /*2090*/  ISETP.NE.AND P0, PT, R4, 0x1, PT ;  /* 0x000000010400780c */ /* 0x000fc60003f05270 */
[----:B------:R-:W-:-:S03]  /*20a0*/  IMAD.HI.U32 R5, R8, R5, RZ ;  /* 0x0000000508057227 */ /* 0x000fc600078e00ff */
[----:B------:R-:W4:Y:S01]  /*20b0*/  LDC.64 R2, c[0x0][0xb28] ;  /* 0x0002ca00ff027b82 */ /* 0x000f220000000a00 */
[----:B-1----:R-:W-:-:S04]  /*20c0*/  IMAD.HI.U32 R20, R9, R6, RZ ;  /* 0x0000000609147227 */ /* 0x002fc800078e00ff */
[----:B------:R-:W-:Y:S01]  /*20d0*/  IMAD.HI.U32 R22, R11, R6, RZ ;  /* 0x000000060b167227 */ /* 0x000fe200078e00ff */
[----:B------:R-:W-:Y:S02]  /*20e0*/  SHF.R.U32.HI R20, RZ, R7, R20 ;  /* 0x00000007ff147219 */ /* 0x000fe40000011614 */
[-C--:B--2---:R-:W-:Y:S02]  /*20f0*/  SHF.R.U32.HI R17, RZ, R16.reuse, R17 ;  /* 0x00000010ff117219 */ /* 0x084fe40000011611 */
[----:B------:R-:W-:Y:S02]  /*2100*/  SHF.R.U32.HI R5, RZ, R16, R5 ;  /* 0x00000010ff057219 */ /* 0x000fe40000011605 */
[----:B------:R-:W-:Y:S02]  /*2110*/  SEL R17, R0, R17, !P0 ;  /* 0x0000001100117207 */ /* 0x000fe40004000000 */
[----:B------:R-:W-:Y:S02]  /*2120*/  SHF.R.U32.HI R22, RZ, R7, R22 ;  /* 0x00000007ff167219 */ /* 0x000fe40000011616 */
[----:B---3--:R-:W-:-:S02]  /*2130*/  ISETP.NE.AND P1, PT, R18, 0x1, PT ;  /* 0x000000011200780c */ /* 0x008fc40003f25270 */
[----:B------:R-:W-:Y:S02]  /*2140*/  SEL R5, R8, R5, !P0 ;  /* 0x0000000508057207 */ /* 0x000fe40004000000 */
[----:B------:R-:W-:Y:S02]  /*2150*/  SEL R19, R9, R20, !P1 ;  /* 0x0000001409137207 */ /* 0x000fe40004800000 */
[----:B------:R-:W-:Y:S01]  /*2160*/  SEL R7, R11, R22, !P1 ;  /* 0x000000160b077207 */ /* 0x000fe20004800000 */
[----:B----4-:R-:W-:-:S04]  /*2170*/  IMAD.HI.U32 R20, R17, R2, RZ ;  /* 0x0000000211147227 */ /* 0x010fc800078e00ff */
[----:B------:R-:W-:Y:S01]  /*2180*/  IMAD.HI.U32 R6, R19, R2, RZ ;  /* 0x0000000213067227 */ /* 0x000fe200078e00ff */
[----:B------:R-:W-:-:S04]  /*2190*/  @P3 SHF.R.U32.HI R17, RZ, R3, R20 ;  /* 0x00000003ff113219 */ /* 0x000fc80000011614 */
[----:B------:R-:W-:Y:S01]  /*21a0*/  @P3 SHF.R.U32.HI R19, RZ, R3, R6 ;  /* 0x00000003ff133219 */ /* 0x000fe20000011606 */
[----:B------:R-:W-:-:S04]  /*21b0*/  IMAD R17, R72, R17, RZ ;  /* 0x0000001148117224 */ /* 0x000fc800078e02ff */
[----:B------:R-:W-:Y:S01]  /*21c0*/  IMAD R6, R72, R19, RZ ;  /* 0x0000001348067224 */ /* 0x000fe200078e02ff */
[C---:B------:R-:W-:Y:S02]  /*21d0*/  ISETP.GE.AND P0, PT, R5.reuse, R17, PT ;  /* 0x000000110500720c */ /* 0x040fe40003f06270 */
[----:B------:R-:W-:Y:S02]  /*21e0*/  IADD3 R17, PT, PT, -R5, RZ, RZ ;  /* 0x000000ff05117210 */ /* 0x000fe40007ffe1ff */
[----:B------:R-:W-:Y:S01]  /*21f0*/  ISETP.GE.OR P0, PT, R7, R6, P0 ;  /* 0x000000060700720c */ /* 0x000fe20000706670 */
[----:B------:R-:W-:-:S04]  /*2200*/  IMAD.HI.U32 R6, R5, R2, RZ ;  /* 0x0000000205067227 */ /* 0x000fc800078e00ff */
[----:B------:R-:W-:Y:S01]  /*2210*/  IMAD R8, R4, R17, R8 ;  /* 0x0000001104087224 */ /* 0x000fe200078e0208 */
[----:B------:R-:W-:-:S04]  /*2220*/  SHF.R.U32.HI R6, RZ, R3, R6 ;  /* 0x00000003ff067219 */ /* 0x000fc80000011606 */
[----:B------:R-:W-:-:S03]  /*2230*/  SEL R6, R5, R6, !P3 ;  /* 0x0000000605067207 */ /* 0x000fc60005800000 */
[----:B------:R-:W-:-:S04]  /*2240*/  @!P0 IMAD.HI.U32 R16, R7, R2, RZ ;  /* 0x0000000207108227 */ /* 0x000fc800078e00ff */
[----:B------:R-:W-:Y:S01]  /*2250*/  IMAD.MOV R2, RZ, RZ, -R6 ;  /* 0x000000ffff027224 */ /* 0x000fe200078e0a06 */
[----:B------:R-:W-:-:S03]  /*2260*/  @!P0 SHF.R.U32.HI R16, RZ, R3, R16 ;  /* 0x00000003ff108219 */ /* 0x000fc60000011610 */
[----:B------:R-:W-:Y:S01]  /*2270*/  IMAD R2, R72, R2, R5 ;  /* 0x0000000248027224 */ /* 0x000fe200078e0205 */
        /* <DEDUP_REMOVED lines=9> */
.L_x_34:
[----:B------:R-:W1:Y:S02]  /*2310*/  LDCU UR8, c[0x0][0xb30] ;  /* 0x00016600ff0877ac */ /* 0x000e640008000800 */
[----:B-1----:R-:W-:-:S09]  /*2320*/  UISETP.NE.AND UP0, UPT, UR8, 0x1, UPT ;  /* 0x000000010800788c */ /* 0x002fd2000bf05270 */
[----:B------:R-:W-:Y:S05]  /*2330*/  BRA.U UP0, `(.L_x_35) ;  /* 0x0000000100407547 */ /* 0x000fea000b800000 */
[----:B------:R-:W1:Y:S08]  /*2340*/  LDC.64 R4, c[0x0][0xb10] ;  /* 0x0002c400ff047b82 */ /* 0x000e700000000a00 */
[----:B------:R-:W2:Y:S08]  /*2350*/  LDC.64 R2, c[0x0][0xb18] ;  /* 0x0002c600ff027b82 */ /* 0x000eb00000000a00 */
[----:B------:R-:W3:Y:S08]  /*2360*/  LDC R6, c[0x0][0xb20] ;  /* 0x0002c800ff067b82 */ /* 0x000ef00000000800 */
[----:B------:R-:W4:Y:S01]  /*2370*/  LDC R16, c[0x0][0xb0c] ;  /* 0x0002c300ff107b82 */ /* 0x000f220000000800 */
[----:B-1----:R-:W-:-:S05]  /*2380*/  IMAD.HI.U32 R4, R11, R4, RZ ;  /* 0x000000040b047227 */ /* 0x002fca00078e00ff */
[----:B------:R-:W-:Y:S01]  /*2390*/  SHF.R.U32.HI R4, RZ, R5, R4 ;  /* 0x00000005ff047219 */ /* 0x000fe20000011604 */
[----:B--2---:R-:W-:Y:S01]  /*23a0*/  IMAD.HI.U32 R3, R8, R3, RZ ;  /* 0x0000000308037227 */ /* 0x004fe200078e00ff */
[----:B------:R-:W-:-:S04]  /*23b0*/  ISETP.NE.AND P0, PT, R2, 0x1, PT ;  /* 0x000000010200780c */ /* 0x000fc80003f05270 */
[----:B---3--:R-:W-:-:S04]  /*23c0*/  SHF.R.U32.HI R3, RZ, R6, R3 ;  /* 0x00000006ff037219 */ /* 0x008fc80000011603 */
[----:B------:R-:W-:Y:S02]  /*23d0*/  SEL R3, R8, R3, !P0 ;  /* 0x0000000308037207 */ /* 0x000fe40004000000 */
[----:B----4-:R-:W-:-:S04]  /*23e0*/  ISETP.NE.AND P1, PT, R16, 0x1, PT ;  /* 0x000000011000780c */ /* 0x010fc80003f25270 */
[----:B------:R-:W-:-:S05]  /*23f0*/  SEL R4, R11, R4, !P1 ;  /* 0x000000040b047207 */ /* 0x000fca0004800000 */
[----:B------:R-:W-:Y:S02]  /*2400*/  IMAD.IADD R5, R3, 0x1, -R4 ;  /* 0x0000000103057824 */ /* 0x000fe400078e0a04 */
[----:B------:R-:W-:Y:S02]  /*2410*/  IMAD.IADD R3, R4, 0x1, -R3 ;  /* 0x0000000104037824 */ /* 0x000fe400078e0a03 */
[----:B------:R-:W-:Y:S02]  /*2420*/  IMAD R11, R5, R16, R11 ;  /* 0x00000010050b7224 */ /* 0x000fe400078e020b */
[----:B------:R-:W-:-:S07]  /*2430*/  IMAD R8, R3, R2, R8 ;  /* 0x0000000203087224 */ /* 0x000fce00078e0208 */
.L_x_35:
[----:B------:R-:W-:Y:S01]  /*2440*/  VIADD R14, R14, 0x1 ;  /* 0x000000010e0e7836 */ /* 0x000fe20000000000 */
[----:B------:R-:W-:Y:S01]  /*2450*/  PLOP3.LUT P1, PT, PT, PT, PT, 0x80, 0x8 ;  /* 0x000000000008781c */ /* 0x000fe20003f2f070 */
[----:B------:R-:W-:Y:S02]  /*2460*/  IMAD.IADD R21, R11, 0x1, R170 ;  /* 0x000000010b157824 */ /* 0x000fe400078e02aa */
[----:B------:R-:W-:Y:S01]  /*2470*/  IMAD.IADD R20, R8, 0x1, R147 ;  /* 0x0000000108147824 */ /* 0x000fe200078e0293 */
[----:B------:R-:W-:-:S04]  /*2480*/  ISETP.NE.AND P0, PT, R14, 0x2, PT ;  /* 0x000000020e00780c */ /* 0x000fc80003f05270 */
[----:B------:R-:W-:Y:S02]  /*2490*/  SEL R2, RZ, 0x1, P0 ;  /* 0x00000001ff027807 */ /* 0x000fe40000000000 */
[----:B------:R-:W-:Y:S02]  /*24a0*/  SEL R14, R14, RZ, P0 ;  /* 0x000000ff0e0e7207 */ /* 0x000fe40000000000 */
[----:B------:R-:W-:Y:S01]  /*24b0*/  LOP3.LUT R13, R13, R2, RZ, 0x3c, !PT ;  /* 0x000000020d0d7212 */ /* 0x000fe200078e3cff */
[----:B------:R-:W-:Y:S06]  /*24c0*/  @P2 BRA `(.L_x_36) ;  /* 0xfffffff000682947 */ /* 0x000fec000383ffff */
[----:B------:R-:W-:Y:S01]  /*24d0*/  UIADD3 UR4, UPT, UPT, UR4, 0x70, URZ ;  /* 0x0000007004047890 */ /* 0x000fe2000fffe0ff */
[----:B------:R-:W-:-:S03]  /*24e0*/  SHF.L.U32 R3, R15, 0x1f, RZ ;  /* 0x0000001f0f037819 */ /* 0x000fc600000006ff */
[----:B------:R-:W-:-:S09]  /*24f0*/  ULEA UR5, UR6, UR4, 0x3 ;  /* 0x0000000406057291 */ /* 0x000fd2000f8e18ff */
[----:B------:R-:W1:Y:S02]  /*2500*/  SYNCS.PHASECHK.TRANS64.TRYWAIT P0, [UR5], R3 ;  /* 0x00000003ff0075a7 */ /* 0x000e640008001105 */
[----:B-1----:R-:W-:Y:S05]  /*2510*/  @!P0 BRA `(.L_x_37) ;  /* 0x0000009000a48947 */ /* 0x002fea0003800000 */
.L_x_142:
[----:B------:R-:W-:-:S04]  /*2520*/  UIADD3 UR6, UPT, UPT, UR6, 0x1, URZ ;  /* 0x0000000106067890 */ /* 0x000fc8000fffe0ff */
[----:B------:R-:W-:-:S04]  /*2530*/  UISETP.NE.AND UP0, UPT, UR6, 0xe, UPT ;  /* 0x0000000e0600788c */ /* 0x000fc8000bf05270 */
[----:B------:R-:W-:Y:S02]  /*2540*/  USEL UR7, URZ, 0x1, UP0 ;  /* 0x00000001ff077887 */ /* 0x000fe40008000000 */
[----:B------:R-:W-:-:S04]  /*2550*/  USEL UR6, UR6, URZ, UP0 ;  /* 0x000000ff06067287 */ /* 0x000fc80008000000 */
[----:B------:R-:W-:Y:S01]  /*2560*/  ULEA UR5, UR6, UR4, 0x3 ;  /* 0x0000000406057291 */ /* 0x000fe2000f8e18ff */
[----:B------:R-:W-:-:S04]  /*2570*/  LOP3.LUT R2, R15, UR7, RZ, 0x3c, !PT ;  /* 0x000000070f027c12 */ /* 0x000fc8000f8e3cff */
[----:B-1----:R-:W-:-:S04]  /*2580*/  SHF.L.U32 R3, R2, 0x1f, RZ ;  /* 0x0000001f02037819 */ /* 0x002fc800000006ff */
[----:B------:R-:W1:Y:S02]  /*2590*/  SYNCS.PHASECHK.TRANS64.TRYWAIT P0, [UR5], R3 ;  /* 0x00000003ff0075a7 */ /* 0x000e640008001105 */
[----:B-1----:R-:W-:Y:S05]  /*25a0*/  @!P0 BRA `(.L_x_38) ;  /* 0x0000009000988947 */ /* 0x002fea0003800000 */
.L_x_144:
        /* <DEDUP_REMOVED lines=9> */
.L_x_146:
        /* <DEDUP_REMOVED lines=9> */
.L_x_148:
        /* <DEDUP_REMOVED lines=9> */
.L_x_150:
        /* <DEDUP_REMOVED lines=9> */
.L_x_152:
        /* <DEDUP_REMOVED lines=9> */
.L_x_154:
        /* <DEDUP_REMOVED lines=9> */
.L_x_156:
        /* <DEDUP_REMOVED lines=9> */
.L_x_158:
        /* <DEDUP_REMOVED lines=9> */
.L_x_160:
        /* <DEDUP_REMOVED lines=9> */
.L_x_162:
        /* <DEDUP_REMOVED lines=9> */
.L_x_164:
        /* <DEDUP_REMOVED lines=9> */
.L_x_166:
[----:B------:R-:W-:-:S04]  /*2be0*/  UIADD3 UR6, UPT, UPT, UR6, 0x1, URZ ;  /* 0x0000000106067890 */ /* 0x000fc8000fffe0ff */
[----:B------:R-:W-:-:S04]  /*2bf0*/  UISETP.NE.AND UP0, UPT, UR6, 0xe, UPT ;  /* 0x0000000e0600788c */ /* 0x000fc8000bf05270 */
[----:B------:R-:W-:Y:S02]  /*2c00*/  USEL UR5, URZ, 0x1, UP0 ;  /* 0x00000001ff057887 */ /* 0x000fe40008000000 */
[----:B------:R-:W-:-:S04]  /*2c10*/  USEL UR6, UR6, URZ, UP0 ;  /* 0x000000ff06067287 */ /* 0x000fc80008000000 */
[----:B------:R-:W-:Y:S01]  /*2c20*/  ULEA UR6, UR6, UR4, 0x3 ;  /* 0x0000000406067291 */ /* 0x000fe2000f8e18ff */
[----:B-1----:R-:W-:-:S04]  /*2c30*/  LOP3.LUT R3, R2, UR5, RZ, 0x3c, !PT ;  /* 0x0000000502037c12 */ /* 0x002fc8000f8e3cff */
[----:B------:R-:W-:Y:S01]  /*2c40*/  SHF.L.U32 R3, R3, 0x1f, RZ ;  /* 0x0000001f03037819 */ /* 0x000fe200000006ff */
[----:B----4-:R-:W-:-:S07]  /*2c50*/  IMAD.U32 R0, RZ, RZ, UR6 ;  /* 0x00000006ff007e24 */ /* 0x010fce000f8e00ff */
.L_x_50:
[----:B-1----:R1:W2:Y:S02]  /*2c60*/  SYNCS.PHASECHK.TRANS64.TRYWAIT P0, [R0+URZ], R3 ;  /* 0x00000003000075a7 */ /* 0x0022a400080011ff */
[----:B--2---:R-:W-:Y:S05]  /*2c70*/  @!P0 NANOSLEEP.SYNCS 0x989680 ;  /* 0x009896800000895d */ /* 0x004fea0003900000 */
[----:B------:R-:W2:Y:S02]  /*2c80*/  @!P0 SYNCS.PHASECHK.TRANS64 P0, [R0+URZ], R3 ;  /* 0x00000003000085a7 */ /* 0x000ea400080010ff */
[----:B--2---:R-:W-:Y:S05]  /*2c90*/  @P0 EXIT ;  /* 0x000000000000094d */ /* 0x004fea0003800000 */
[----:B------:R-:W-:Y:S05]  /*2ca0*/  BRA `(.L_x_50) ;  /* 0xfffffffc00ec7947 */ /* 0x000fea000383ffff */
.L_x_18:
[----:B------:R-:W-:-:S04]  /*2cb0*/  UISETP.NE.AND UP1, UPT, UR37, URZ, UPT ;  /* 0x000000ff2500728c */ /* 0x000fc8000bf25270 */
[----:B------:R-:W-:-:S09]  /*2cc0*/  UISETP.NE.OR UP1, UPT, UR8, 0x1, UP1 ;  /* 0x000000010800788c */ /* 0x000fd20008f25670 */
[----:B------:R-:W-:Y:S05]  /*2cd0*/  BRA.U UP1, `(.L_x_51) ;  /* 0x0000000501487547 */ /* 0x000fea000b800000 */
[----:B------:R-:W-:Y:S01]  /*2ce0*/  ISETP.NE.AND P2, PT, R2, RZ, PT ;  /* 0x000000ff0200720c */ /* 0x000fe20003f45270 */
[----:B------:R-:W-:Y:S01]  /*2cf0*/  IMAD.MOV.U32 R12, RZ, RZ, 0x1 ;  /* 0x00000001ff0c7424 */ /* 0x000fe200078e00ff */
[----:B------:R-:W-:Y:S02]  /*2d00*/  CS2R R10, SRZ ;  /* 0x00000000000a7805 */ /* 0x000fe4000001ff00 */
[----:B------:R-:W-:Y:S01]  /*2d10*/  CS2R R8, SRZ ;  /* 0x0000000000087805 */ /* 0x000fe2000001ff00 */
[----:B------:R-:W-:Y:S01]  /*2d20*/  UMOV UR4, 0x400 ;  /* 0x0000040000047882 */ /* 0x000fe20000000000 */
[----:B------:R-:W-:Y:S01]  /*2d30*/  UMOV UR6, URZ ;  /* 0x000000ff00067c82 */ /* 0x000fe20008000000 */
[----:B------:R-:W-:-:S12]  /*2d40*/  ULEA UR37, UR37, UR4, 0x18 ;  /* 0x0000000425257291 */ /* 0x000fd8000f8ec0ff */
.L_x_55:
[----:B------:R-:W-:Y:S02]  /*2d50*/  LEA R0, R8, UR37, 0x3 ;  /* 0x0000002508007c11 */ /* 0x000fe4000f8e18ff */
[----:B------:R-:W-:-:S03]  /*2d60*/  SHF.L.U32 R5, R9, 0x1f, RZ ;  /* 0x0000001f09057819 */ /* 0x000fc600000006ff */
[----:B------:R-:W-:Y:S01]  /*2d70*/  VIADD R4, R0, 0x180 ;  /* 0x0000018000047836 */ /* 0x000fe20000000000 */
[----:B------:R-:W1:Y:S02]  /*2d80*/  SYNCS.PHASECHK.TRANS64.TRYWAIT P0, [R0+URZ+0x170], R5 ;  /* 0x00017005000075a7 */ /* 0x000e6400080011ff */
[----:B-1----:R-:W-:Y:S05]  /*2d90*/  @!P0 BRA `(.L_x_52) ;  /* 0x0000008c00bc8947 */ /* 0x002fea0003800000 */
.L_x_167:
[----:B------:R-:W-:Y:S01]  /*2da0*/  ULEA UR5, UR6, UR37, 0x3 ;  /* 0x0000002506057291 */ /* 0x000fe2000f8e18ff */
[----:B------:R-:W-:Y:S02]  /*2db0*/  PRMT R4, RZ, 0x654, R4 ;  /* 0x00000654ff047816 */ /* 0x000fe40000000004 */
[----:B-1----:R-:W-:Y:S01]  /*2dc0*/  SHF.L.U32 R5, R12, 0x1f, RZ ;  /* 0x0000001f0c057819 */ /* 0x002fe200000006ff */
[----:B------:R-:W-:Y:S01]  /*2dd0*/  UIADD3 UR4, UPT, UPT, UR5, 0x130, URZ ;  /* 0x0000013005047890 */ /* 0x000fe2000fffe0ff */
[----:B------:R1:W-:Y:S05]  /*2de0*/  SYNCS.ARRIVE.TRANS64.RED.A1T0 RZ, [R4+URZ], RZ ;  /* 0x000000ff04ff79a7 */ /* 0x0003ea00081004ff */
[----:B------:R-:W-:Y:S01]  /*2df0*/  IMAD.U32 R7, RZ, RZ, UR4 ;  /* 0x00000004ff077e24 */ /* 0x000fe2000f8e00ff */
[----:B------:R-:W2:Y:S04]  /*2e00*/  SYNCS.PHASECHK.TRANS64.TRYWAIT P0, [UR5+0x140], R5 ;  /* 0x00014005ff0075a7 */ /* 0x000ea80008001105 */
[----:B------:R-:W-:Y:S01]  /*2e10*/  PRMT R6, R2, 0x654, R7 ;  /* 0x0000065402067816 */ /* 0x000fe20000000007 */
[----:B-1----:R-:W-:Y:S01]  /*2e20*/  @!P2 IMAD.MOV.U32 R4, RZ, RZ, 0x10 ;  /* 0x00000010ff04a424 */ /* 0x002fe200078e00ff */
[----:B--2---:R-:W-:Y:S06]  /*2e30*/  @!P0 BRA `(.L_x_53) ;  /* 0x0000008c00a88947 */ /* 0x004fec0003800000 */
.L_x_169:
[----:B------:R-:W-:Y:S01]  /*2e40*/  ULEA UR4, UR6, UR37, 0x4 ;  /* 0x0000002506047291 */ /* 0x000fe2000f8e20ff */
[----:B------:R-:W-:Y:S01]  /*2e50*/  SEL R3, R6, R3, !P2 ;  /* 0x0000000306037207 */ /* 0x000fe20005000000 */
[----:B------:R-:W-:Y:S01]  /*2e60*/  UIADD3 UR5, UPT, UPT, UR5, 0x130, URZ ;  /* 0x0000013005057890 */ /* 0x000fe2000fffe0ff */
[----:B-1----:R-:W-:Y:S01]  /*2e70*/  LEA R0, R11, UR37, 0x3 ;  /* 0x000000250b007c11 */ /* 0x002fe2000f8e18ff */
[----:B------:R-:W-:Y:S01]  /*2e80*/  UIADD3 UR4, UPT, UPT, UR4, 0x1a0, URZ ;  /* 0x000001a004047890 */ /* 0x000fe2000fffe0ff */
[----:B------:R-:W-:Y:S01]  /*2e90*/  SHF.L.U32 R5, R10, 0x1f, RZ ;  /* 0x0000001f0a057819 */ /* 0x000fe200000006ff */
[----:B------:R1:W-:Y:S01]  /*2ea0*/  @!P2 SYNCS.ARRIVE.TRANS64.RED RZ, [R3+URZ], R4 ;  /* 0x0000000403ffa9a7 */ /* 0x0003e200080004ff */
[----:B------:R-:W-:Y:S01]  /*2eb0*/  UIADD3 UR6, UPT, UPT, UR6, 0x1, URZ ;  /* 0x0000000106067890 */ /* 0x000fe2000fffe0ff */
[----:B------:R-:W-:-:S03]  /*2ec0*/  VIADD R8, R8, 0x1 ;  /* 0x0000000108087836 */ /* 0x000fc60000000000 */
[----:B------:R-:W-:Y:S02]  /*2ed0*/  UISETP.NE.AND UP0, UPT, UR6, 0x2, UPT ;  /* 0x000000020600788c */ /* 0x000fe4000bf05270 */
[----:B------:R-:W-:Y:S06]  /*2ee0*/  UGETNEXTWORKID.BROADCAST [UR4], [UR5] ;  /* 0x00000000040073ca */ /* 0x000fec0008000100 */
[----:B------:R-:W-:Y:S01]  /*2ef0*/  USEL UR4, URZ, 0x1, UP0 ;  /* 0x00000001ff047887 */ /* 0x000fe20008000000 */
[----:B------:R-:W-:Y:S01]  /*2f00*/  ISETP.NE.AND P0, PT, R8, 0x2, PT ;  /* 0x000000020800780c */ /* 0x000fe20003f05270 */
[----:B------:R-:W-:Y:S01]  /*2f10*/  USEL UR6, UR6, URZ, UP0 ;  /* 0x000000ff06067287 */ /* 0x000fe20008000000 */
[----:B------:R-:W2:Y:S03]  /*2f20*/  SYNCS.PHASECHK.TRANS64.TRYWAIT P1, [R0+URZ+0x130], R5 ;  /* 0x00013005000075a7 */ /* 0x000ea600080211ff */
[----:B------:R-:W-:Y:S01]  /*2f30*/  LOP3.LUT R12, R12, UR4, RZ, 0x3c, !PT ;  /* 0x000000040c0c7c12 */ /* 0x000fe2000f8e3cff */
[----:B-12---:R-:W-:Y:S07]  /*2f40*/  @!P1 BRA `(.L_x_54) ;  /* 0x0000008c007c9947 */ /* 0x006fee0003800000 */
.L_x_170:
[C---:B------:R-:W-:Y:S01]  /*2f50*/  LEA R4, R11.reuse, UR37, 0x4 ;  /* 0x000000250b047c11 */ /* 0x040fe2000f8e20ff */
[----:B-1----:R-:W-:Y:S01]  /*2f60*/  VIADD R0, R0, 0x140 ;  /* 0x0000014000007836 */ /* 0x002fe20000000000 */
[----:B------:R-:W-:Y:S01]  /*2f70*/  SEL R8, R8, RZ, P0 ;  /* 0x000000ff08087207 */ /* 0x000fe20000000000 */
[----:B------:R-:W-:-:S03]  /*2f80*/  VIADD R11, R11, 0x1 ;  /* 0x000000010b0b7836 */ /* 0x000fc60000000000 */
[----:B------:R-:W1:Y:S01]  /*2f90*/  LDS.128 R4, [R4+0x1a0] ;  /* 0x0001a00004047984 */ /* 0x000e620000000c00 */
[----:B------:R-:W-:Y:S02]  /*2fa0*/  PRMT R0, RZ, 0x654, R0 ;  /* 0x00000654ff007816 */ /* 0x000fe40000000000 */
[C---:B------:R-:W-:Y:S01]  /*2fb0*/  ISETP.NE.AND P1, PT, R11.reuse, 0x2, PT ;  /* 0x000000020b00780c */ /* 0x040fe20003f25270 */
[----:B------:R-:W-:Y:S01]  /*2fc0*/  @!PT LDS RZ, [RZ] ;  /* 0x00000000fffff984 */ /* 0x000fe20000000800 */
[----:B------:R-:W-:Y:S01]  /*2fd0*/  @!PT LDS RZ, [RZ] ;  /* 0x00000000fffff984 */ /* 0x000fe20000000800 */
[----:B------:R-:W-:Y:S01]  /*2fe0*/  @!PT LDS RZ, [RZ] ;  /* 0x00000000fffff984 */ /* 0x000fe20000000800 */
[----:B------:R-:W-:Y:S01]  /*2ff0*/  @!PT LDS RZ, [RZ] ;  /* 0x00000000fffff984 */ /* 0x000fe20000000800 */
[----:B------:R2:W-:Y:S06]  /*3000*/  MEMBAR.ALL.CTA ;  /* 0x0000000000007992 */ /* 0x0005ec0000008000 */
[----:B--2---:R-:W2:Y:S01]  /*3010*/  FENCE.VIEW.ASYNC.S ;  /* 0x00000000000073c6 */ /* 0x004ea20000000000 */
[----:B------:R-:W-:Y:S01]  /*3020*/  SEL R11, R11, RZ, P1 ;  /* 0x000000ff0b0b7207 */ /* 0x000fe20000800000 */
[----:B--2---:R2:W-:Y:S01]  /*3030*/  SYNCS.ARRIVE.TRANS64.RED.A1T0 RZ, [R0+URZ], RZ ;  /* 0x000000ff00ff79a7 */ /* 0x0045e200081004ff */
[----:B-1----:R-:W-:-:S02]  /*3040*/  LOP3.LUT P3, RZ, R6, 0x1, RZ, 0xc0, !PT ;  /* 0x0000000106ff7812 */ /* 0x002fc4000786c0ff */
[----:B------:R-:W-:-:S04]  /*3050*/  SEL R5, RZ, 0x1, P1 ;  /* 0x00000001ff057807 */ /* 0x000fc80000800000 */
[----:B------:R-:W-:Y:S02]  /*3060*/  LOP3.LUT R10, R10, R5, RZ, 0x3c, !PT ;  /* 0x000000050a0a7212 */ /* 0x000fe400078e3cff */
[----:B--2---:R-:W-:-:S04]  /*3070*/  SEL R0, RZ, 0x1, P0 ;  /* 0x00000001ff007807 */ /* 0x004fc80000000000 */
[----:B------:R-:W-:Y:S01]  /*3080*/  LOP3.LUT R9, R9, R0, RZ, 0x3c, !PT ;  /* 0x0000000009097212 */ /* 0x000fe200078e3cff */
[----:B------:R-:W-:Y:S06]  /*3090*/  @P3 BRA `(.L_x_55) ;  /* 0xfffffffc002c3947 */ /* 0x000fec000383ffff */
[----:B------:R-:W-:Y:S01]  /*30a0*/  ULEA UR5, UR6, UR37, 0x3 ;  /* 0x0000002506057291 */ /* 0x000fe2000f8e18ff */
[----:B------:R-:W-:-:S08]  /*30b0*/  SHF.L.U32 R3, R12, 0x1f, RZ ;  /* 0x0000001f0c037819 */ /* 0x000fd000000006ff */
[----:B------:R-:W1:Y:S02]  /*30c0*/  SYNCS.PHASECHK.TRANS64 P0, [UR5+0x140], R3 ;  /* 0x00014003ff0075a7 */ /* 0x000e640008001005 */
[----:B-1----:R-:W-:Y:S05]  /*30d0*/  @P0 BRA `(.L_x_56) ;  /* 0x0000000000080947 */ /* 0x002fea0003800000 */
[----:B------:R-:W1:Y:S02]  /*30e0*/  SYNCS.PHASECHK.TRANS64.TRYWAIT P0, [UR5+0x140], R3 ;  /* 0x00014003ff0075a7 */ /* 0x000e640008001105 */
[----:B-1----:R-:W-:Y:S05]  /*30f0*/  @!P0 BRA `(.L_x_57) ;  /* 0x0000008c00248947 */ /* 0x002fea0003800000 */
.L_x_56:
[----:B------:R-:W-:-:S04]  /*3100*/  UIADD3 UR4, UPT, UPT, UR6, 0x1, URZ ;  /* 0x0000000106047890 */ /* 0x000fc8000fffe0ff */
[----:B------:R-:W-:-:S04]  /*3110*/  UISETP.NE.AND UP0, UPT, UR4, 0x2, UPT ;  /* 0x000000020400788c */ /* 0x000fc8000bf05270 */
[----:B------:R-:W-:Y:S02]  /*3120*/  USEL UR7, URZ, 0x1, UP0 ;  /* 0x00000001ff077887 */ /* 0x000fe40008000000 */
[----:B------:R-:W-:-:S04]  /*3130*/  USEL UR4, UR4, URZ, UP0 ;  /* 0x000000ff04047287 */ /* 0x000fc80008000000 */
[----:B------:R-:W-:Y:S01]  /*3140*/  ULEA UR4, UR4, UR37, 0x3 ;  /* 0x0000002504047291 */ /* 0x000fe2000f8e18ff */
[----:B-1----:R-:W-:-:S04]  /*3150*/  LOP3.LUT R3, R12, UR7, RZ, 0x3c, !PT ;  /* 0x000000070c037c12 */ /* 0x002fc8000f8e3cff */
[----:B------:R-:W-:-:S04]  /*3160*/  SHF.L.U32 R0, R3, 0x1f, RZ ;  /* 0x0000001f03007819 */ /* 0x000fc800000006ff */
[----:B------:R-:W1:Y:S02]  /*3170*/  SYNCS.PHASECHK.TRANS64 P0, [UR4+0x140], R0 ;  /* 0x00014000ff0075a7 */ /* 0x000e640008001004 */
[----:B-1----:R-:W-:Y:S05]  /*3180*/  @P0 EXIT ;  /* 0x000000000000094d */ /* 0x002fea0003800000 */
[----:B------:R-:W-:Y:S02]  /*3190*/  SHF.L.U32 R3, R3, 0x1f, RZ ;  /* 0x0000001f03037819 */ /* 0x000fe400000006ff */
[----:B------:R-:W-:-:S07]  /*31a0*/  MOV R0, UR4 ;  /* 0x0000000400007c02 */ /* 0x000fce0008000f00 */
.L_x_58:
[----:B-1----:R1:W2:Y:S02]  /*31b0*/  SYNCS.PHASECHK.TRANS64.TRYWAIT P0, [R0+URZ+0x140], R3 ;  /* 0x00014003000075a7 */ /* 0x0022a400080011ff */
[----:B--2---:R-:W-:Y:S05]  /*31c0*/  @!P0 NANOSLEEP.SYNCS 0x989680 ;  /* 0x009896800000895d */ /* 0x004fea0003900000 */
[----:B------:R-:W2:Y:S02]  /*31d0*/  @!P0 SYNCS.PHASECHK.TRANS64 P0, [R0+URZ+0x140], R3 ;  /* 0x00014003000085a7 */ /* 0x000ea400080010ff */
[----:B--2---:R-:W-:Y:S05]  /*31e0*/  @P0 EXIT ;  /* 0x000000000000094d */ /* 0x004fea0003800000 */
[----:B------:R-:W-:Y:S05]  /*31f0*/  BRA `(.L_x_58) ;  /* 0xfffffffc00ec7947 */ /* 0x000fea000383ffff */
.L_x_51:
[----:B------:R-:W-:-:S09]  /*3200*/  UISETP.NE.AND UP1, UPT, UR8, URZ, UPT ;  /* 0x000000ff0800728c */ /* 0x000fd2000bf25270 */
[----:B------:R-:W-:Y:S05]  /*3210*/  BRA.U UP1, `(.L_x_59) ;  /* 0x0000000d01187547 */ /* 0x000fea000b800000 */
[----:B------:R-:W-:Y:S01]  /*3220*/  UMOV UR4, 0x40 ;  /* 0x0000004000047882 */ /* 0x000fe20000000000 */
[----:B------:R-:W-:Y:S01]  /*3230*/  NOP ;  /* 0x0000000000007918 */ /* 0x000fe20000000000 */
[----:B------:R-:W-:Y:S01]  /*3240*/  ULEA UR4, UR37, UR4, 0x18 ;  /* 0x0000000425047291 */ /* 0x000fe2000f8ec0ff */
[----:B------:R-:W-:Y:S02]  /*3250*/  UMOV UR5, 0x400 ;  /* 0x0000040000057882 */ /* 0x000fe40000000000 */
[----:B------:R-:W-:-:S06]  /*3260*/  ULEA UR37, UR37, UR5, 0x18 ;  /* 0x0000000525257291 */ /* 0x000fcc000f8ec0ff */
[----:B------:R-:W1:Y:S02]  /*3270*/  LDS.U8 R0, [UR4+0x1c] ;  /* 0x00001c04ff007984 */ /* 0x000e640008000000 */
[----:B-1----:R-:W-:-:S13]  /*3280*/  ISETP.NE.AND P0, PT, R0, RZ, PT ;  /* 0x000000ff0000720c */ /* 0x002fda0003f05270 */
[----:B------:R-:W-:Y:S05]  /*3290*/  @P0 BRA `(.L_x_60) ;  /* 0x0000000000580947 */ /* 0x000fea0003800000 */
[----:B------:R-:W-:-:S13]  /*32a0*/  ELECT P0, URZ, PT ;  /* 0x0000000000ff782f */ /* 0x000fda0003800000 */
[----:B------:R-:W-:Y:S05]  /*32b0*/  @!P0 BRA `(.L_x_61) ;  /* 0x0000000000608947 */ /* 0x000fea0003800000 */
[----:B------:R-:W-:Y:S01]  /*32c0*/  UMOV UR5, 0x10 ;  /* 0x0000001000057882 */ /* 0x000fe20000000000 */
[----:B------:R-:W-:Y:S01]  /*32d0*/  HFMA2 R0, -RZ, RZ, 0, 5.9604644775390625e-08 ;  /* 0x00000001ff007431 */ /* 0x000fe200000001ff */
[----:B------:R-:W-:-:S03]  /*32e0*/  MOV R2, 0xffff ;  /* 0x0000ffff00027802 */ /* 0x000fc60000000f00 */
[----:B------:R-:W-:Y:S04]  /*32f0*/  DEPBAR.LE SB1, 0x36 ;  /* 0x00009d800000791a */ /* 0x000fe80000000000 */
[----:B------:R-:W1:Y:S02]  /*3300*/  UTCATOMSWS.FIND_AND_SET.ALIGN UP0, UR5, UR5 ;  /* 0x00000005000575e3 */ /* 0x000e640008000800 */
[----:B-1----:R-:W-:Y:S01]  /*3310*/  MOV R3, UR5 ;  /* 0x0000000500037c02 */ /* 0x002fe20008000f00 */
[----:B------:R-:W-:Y:S06]  /*3320*/  BRA.U UP0, `(.L_x_62) ;  /* 0x0000000100187547 */ /* 0x000fec000b800000 */
.L_x_63:
[----:B------:R-:W-:Y:S05]  /*3330*/  NANOSLEEP 0x64 ;  /* 0x000000640000795d */ /* 0x000fea0003800000 */
[----:B------:R-:W-:-:S05]  /*3340*/  UMOV UR5, 0x10 ;  /* 0x0000001000057882 */ /* 0x000fca0000000000 */
[----:B------:R-:W-:Y:S04]  /*3350*/  DEPBAR.LE SB1, 0x36 ;  /* 0x00009d800000791a */ /* 0x000fe80000000000 */
[----:B------:R-:W1:Y:S02]  /*3360*/  UTCATOMSWS.FIND_AND_SET.ALIGN UP0, UR5, UR5 ;  /* 0x00000005000575e3 */ /* 0x000e640008000800 */
[----:B-1----:R-:W-:Y:S01]  /*3370*/  MOV R3, UR5 ;  /* 0x0000000500037c02 */ /* 0x002fe20008000f00 */
[----:B------:R-:W-:Y:S05]  /*3380*/  BRA.U !UP0, `(.L_x_63) ;  /* 0xfffffffd08e87547 */ /* 0x000fea000b83ffff */
.L_x_62:
[-C--:B------:R-:W-:Y:S02]  /*3390*/  SHF.L.U32 R2, R2, R3.reuse, RZ ;  /* 0x0000000302027219 */ /* 0x080fe400000006ff */
[----:B------:R-:W-:Y:S01]  /*33a0*/  SHF.L.U32 R0, R0, R3, RZ ;  /* 0x0000000300007219 */ /* 0x000fe200000006ff */
[----:B------:R-:W-:Y:S02]  /*33b0*/  IMAD.SHL.U32 R3, R3, 0x20, RZ ;  /* 0x0000002003037824 */ /* 0x000fe400078e00ff */
[----:B------:R1:W-:Y:S04]  /*33c0*/  ATOMS.OR RZ, [UR4+0x14], R2 ;  /* 0x00001402ffff798c */ /* 0x0003e8000b000004 */
[----:B------:R1:W-:Y:S04]  /*33d0*/  ATOMS.OR RZ, [UR4+0x18], R0 ;  /* 0x00001800ffff798c */ /* 0x0003e8000b000004 */
[----:B------:R1:W-:Y:S01]  /*33e0*/  STS [UR37+0x1c0], R3 ;  /* 0x0001c003ff007988 */ /* 0x0003e20008000825 */
[----:B------:R-:W-:Y:S05]  /*33f0*/  BRA `(.L_x_61) ;  /* 0x0000000000107947 */ /* 0x000fea0003800000 */
.L_x_60:
[----:B------:R-:W-:Y:S02]  /*3400*/  MOV R0, 0xffffffff ;  /* 0xffffffff00007802 */ /* 0x000fe40000000f00 */
[----:B------:R-:W-:-:S03]  /*3410*/  MOV R2, 0x3440 ;  /* 0x0000344000027802 */ /* 0x000fc60000000f00 */
[----:B------:R1:W-:Y:S04]  /*3420*/  STS [UR37+0x1c0], R0 ;  /* 0x0001c000ff007988 */ /* 0x0003e80008000825 */
[----:B-1-3-5:R-:W-:Y:S05]  /*3430*/  CALL.REL.NOINC `($__internal_1_$__cuda_sm10x_tcgen05_guardrail_trap_phase_invalid_during_alloc) ;  /* 0x0000009000387944 */ /* 0x02afea0003c00000 */
.L_x_61:
[----:B------:R-:W-:Y:S05]  /*3440*/  WARPSYNC.ALL ;  /* 0x0000000000007948 */ /* 0x000fea0003800000 */
[----:B------:R-:W2:Y:S01]  /*3450*/  S2UR UR6, SR_CgaCtaId ;  /* 0x00000000000679c3 */ /* 0x000ea20000008800 */
[----:B------:R-:W-:Y:S01]  /*3460*/  UMOV UR4, 0x400 ;  /* 0x0000040000047882 */ /* 0x000fe20000000000 */
[----:B------:R-:W-:-:S06]  /*3470*/  NOP ;  /* 0x0000000000007918 */ /* 0x000fcc0000000000 */
[----:B------:R-:W-:Y:S06]  /*3480*/  BAR.ARV 0x6, 0xa0 ;  /* 0x0182800000007b1d */ /* 0x000fec0000002000 */
[----:B------:R-:W4:Y:S01]  /*3490*/  LDCU UR7, c[0x0][0x38c] ;  /* 0x00007180ff0777ac */ /* 0x000f220008000800 */
[----:B------:R-:W-:Y:S01]  /*34a0*/  IMAD.MOV.U32 R11, RZ, RZ, 0x1 ;  /* 0x00000001ff0b7424 */ /* 0x000fe200078e00ff */
[----:B------:R-:W-:Y:S01]  /*34b0*/  CS2R R8, SRZ ;  /* 0x0000000000087805 */ /* 0x000fe2000001ff00 */
[----:B------:R-:W-:Y:S01]  /*34c0*/  IMAD.MOV.U32 R10, RZ, RZ, RZ ;  /* 0x000000ffff0a7224 */ /* 0x000fe200078e00ff */
[----:B------:R-:W-:Y:S01]  /*34d0*/  UMOV UR18, URZ ;  /* 0x000000ff00127c82 */ /* 0x000fe20008000000 */
[----:B------:R-:W-:Y:S01]  /*34e0*/  UMOV UR17, URZ ;  /* 0x000000ff00117c82 */ /* 0x000fe20008000000 */
[----:B------:R-:W-:Y:S01]  /*34f0*/  UMOV UR20, 0x0 ;  /* 0x0000000000147882 */ /* 0x000fe20000000000 */
[----:B------:R-:W-:Y:S01]  /*3500*/  UMOV UR21, 0x8410010 ;  /* 0x0841001000157882 */ /* 0x000fe20000000000 */
[----:B--2---:R-:W-:Y:S01]  /*3510*/  ULEA UR6, UR6, UR4, 0x18 ;  /* 0x0000000406067291 */ /* 0x004fe2000f8ec0ff */
[----:B------:R-:W2:Y:S03]  /*3520*/  LDCU UR4, c[0x0][0x38c] ;  /* 0x00007180ff0477ac */ /* 0x000ea60008000800 */
[----:B------:R-:W-:-:S02]  /*3530*/  UIADD3 UR11, UPT, UPT, UR6, 0xc400, URZ ;  /* 0x0000c400060b7890 */ /* 0x000fc4000fffe0ff */
[----:B----4-:R-:W-:-:S03]  /*3540*/  UIADD3 UR7, UPT, UPT, UR7, 0x1f, URZ ;  /* 0x0000001f07077890 */ /* 0x010fc6000fffe0ff */
[----:B-1----:R-:W1:Y:S01]  /*3550*/  LDS R0, [UR6+0x1c0] ;  /* 0x0001c006ff007984 */ /* 0x002e620008000800 */
[----:B------:R-:W-:Y:S02]  /*3560*/  UIADD3 UR12, UPT, UPT, UR6, 0x1a400, URZ ;  /* 0x0001a400060c7890 */ /* 0x000fe4000fffe0ff */
[----:B------:R-:W-:Y:S02]  /*3570*/  USHF.R.S32.HI UR5, URZ, 0x1f, UR7 ;  /* 0x0000001fff057899 */ /* 0x000fe40008011407 */
[----:B------:R-:W-:Y:S02]  /*3580*/  USHF.R.U32.HI UR11, URZ, 0x4, UR11 ;  /* 0x00000004ff0b7899 */ /* 0x000fe4000801160b */
[----:B------:R-:W-:Y:S02]  /*3590*/  ULEA.HI UR5, UR5, UR7, URZ, 0x5 ;  /* 0x0000000705057291 */ /* 0x000fe4000f8f28ff */
[----:B------:R-:W-:Y:S02]  /*35a0*/  USHF.R.U32.HI UR12, URZ, 0x4, UR12 ;  /* 0x00000004ff0c7899 */ /* 0x000fe4000801160c */
[----:B------:R-:W-:-:S02]  /*35b0*/  USHF.R.S32.HI UR5, URZ, 0x5, UR5 ;  /* 0x00000005ff057899 */ /* 0x000fc40008011405 */
[----:B------:R-:W-:Y:S02]  /*35c0*/  ULOP3.LUT UR11, UR11, 0x3fff, URZ, 0xc0, !UPT ;  /* 0x00003fff0b0b7892 */ /* 0x000fe4000f8ec0ff */
[----:B------:R-:W-:Y:S02]  /*35d0*/  UISETP.LT.AND UP0, UPT, UR5, 0x1, UPT ;  /* 0x000000010500788c */ /* 0x000fe4000bf01270 */
[----:B------:R-:W-:Y:S02]  /*35e0*/  ULOP3.LUT UR12, UR12, 0x3fff, URZ, 0xc0, !UPT ;  /* 0x00003fff0c0c7892 */ /* 0x000fe4000f8ec0ff */
[----:B------:R-:W-:Y:S02]  /*35f0*/  USEL UR10, UR5, 0x1, !UP0 ;  /* 0x00000001050a7887 */ /* 0x000fe4000c000000 */
[----:B------:R-:W-:Y:S02]  /*3600*/  ULOP3.LUT UR11, UR11, 0x10000, URZ, 0xfc, !UPT ;  /* 0x000100000b0b7892 */ /* 0x000fe4000f8efcff */
[----:B------:R-:W-:-:S02]  /*3610*/  ULOP3.LUT UR12, UR12, 0x1000000, URZ, 0xfc, !UPT ;  /* 0x010000000c0c7892 */ /* 0x000fc4000f8efcff */
[----:B------:R-:W-:Y:S02]  /*3620*/  UIADD3 UR10, UPT, UPT, -UR10, URZ, URZ ;  /* 0x000000ff0a0a7290 */ /* 0x000fe4000fffe1ff */
[----:B--2---:R-:W-:Y:S01]  /*3630*/  UISETP.GE.AND UP3, UPT, UR4, 0x1, UPT ;  /* 0x000000010400788c */ /* 0x004fe2000bf66270 */
[----:B-1----:R-:W-:-:S15]  /*3640*/  R2UR UR19, R0 ;  /* 0x00000000001372ca */ /* 0x002fde00000e0000 */
.L_x_70:
[----:B------:R-:W-:Y:S02]  /*3650*/  LEA R0, R10, UR6, 0x3 ;  /* 0x000000060a007c11 */ /* 0x000fe4000f8e18ff */
[----:B------:R-:W-:Y:S02]  /*3660*/  SHF.L.U32 R5, R9, 0x1f, RZ ;  /* 0x0000001f09057819 */ /* 0x000fe400000006ff */
[----:B------:R-:W-:Y:S01]  /*3670*/  PLOP3.LUT P0, PT, PT, PT, UP3, 0x80, 0x8 ;  /* 0x000000000008781c */ /* 0x000fe20003f0f038 */
[----:B------:R-:W-:Y:S01]  /*3680*/  VIADD R3, R0, 0x140 ;  /* 0x0000014000037836 */ /* 0x000fe20000000000 */
[----:B-1----:R-:W1:Y:S02]  /*3690*/  SYNCS.PHASECHK.TRANS64.TRYWAIT P1, [R0+URZ+0x130], R5 ;  /* 0x00013005000075a7 */ /* 0x002e6400080211ff */
[----:B-1--4-:R-:W-:Y:S09]  /*36a0*/  @!P1 BRA `(.L_x_64) ;  /* 0x0000008400d09947 */ /* 0x012ff20003800000 */
.L_x_172:
[----:B------:R-:W-:Y:S01]  /*36b0*/  LEA R4, R10, UR6, 0x4 ;  /* 0x000000060a047c11 */ /* 0x000fe2000f8e20ff */
[----:B------:R-:W-:Y:S01]  /*36c0*/  @UP3 ULEA UR4, UR17, UR6, 0x3 ;  /* 0x0000000611043291 */ /* 0x000fe2000f8e18ff */
[----:B------:R-:W-:Y:S01]  /*36d0*/  PLOP3.LUT P2, PT, PT, PT, PT, 0x80, 0x8 ;  /* 0x000000000008781c */ /* 0x000fe20003f4f070 */
[----:B------:R-:W-:Y:S01]  /*36e0*/  ULEA UR9, UR18, UR6, 0x3 ;  /* 0x0000000612097291 */ /* 0x000fe2000f8e18ff */
[----:B------:R-:W-:Y:S02]  /*36f0*/  PRMT R3, RZ, 0x654, R3 ;  /* 0x00000654ff037816 */ /* 0x000fe40000000003 */
[----:B-1----:R-:W1:Y:S01]  /*3700*/  LDS.128 R4, [R4+0x1a0] ;  /* 0x0001a00004047984 */ /* 0x002e620000000c00 */
[----:B------:R-:W-:Y:S02]  /*3710*/  @P0 SHF.L.U32 R2, R8, 0x1f, RZ ;  /* 0x0000001f08020819 */ /* 0x000fe400000006ff */
[----:B------:R-:W-:Y:S01]  /*3720*/  SHF.L.U32 R0, R11, 0x1f, RZ ;  /* 0x0000001f0b007819 */ /* 0x000fe200000006ff */
[----:B------:R-:W-:Y:S01]  /*3730*/  @!PT LDS RZ, [RZ] ;  /* 0x00000000fffff984 */ /* 0x000fe20000000800 */
[----:B------:R-:W-:Y:S01]  /*3740*/  @!PT LDS RZ, [RZ] ;  /* 0x00000000fffff984 */ /* 0x000fe20000000800 */
[----:B------:R-:W-:Y:S01]  /*3750*/  @!PT LDS RZ, [RZ] ;  /* 0x00000000fffff984 */ /* 0x000fe20000000800 */
[----:B------:R-:W-:Y:S01]  /*3760*/  @!PT LDS RZ, [RZ] ;  /* 0x00000000fffff984 */ /* 0x000fe20000000800 */
[----:B------:R2:W-:Y:S06]  /*3770*/  MEMBAR.ALL.CTA ;  /* 0x0000000000007992 */ /* 0x0005ec0000008000 */
[----:B--2---:R-:W2:Y:S02]  /*3780*/  FENCE.VIEW.ASYNC.S ;  /* 0x00000000000073c6 */ /* 0x004ea40000000000 */
[----:B--2---:R2:W-:Y:S01]  /*3790*/  SYNCS.ARRIVE.TRANS64.RED.A1T0 RZ, [R3+URZ], RZ ;  /* 0x000000ff03ff79a7 */ /* 0x0045e200081004ff */
[----:B------:R2:W4:Y:S01]  /*37a0*/  @P0 SYNCS.PHASECHK.TRANS64.TRYWAIT P2, [UR4], R2 ;  /* 0x00000002ff0005a7 */ /* 0x0005220008041104 */
[----:B-1----:R-:W-:Y:S01]  /*37b0*/  LOP3.LUT P1, RZ, R6, 0x1, RZ, 0xc0, !PT ;  /* 0x0000000106ff7812 */ /* 0x002fe2000782c0ff */
[----:B------:R-:W1:Y:S02]  /*37c0*/  SYNCS.PHASECHK.TRANS64.TRYWAIT P0, [UR9+0x160], R0 ;  /* 0x00016000ff0075a7 */ /* 0x000e640008001109 */
[----:B-12-4-:R-:W-:Y:S10]  /*37d0*/  @!P0 BRA `(.L_x_65) ;  /* 0x0000008400988947 */ /* 0x016ff40003800000 */
.L_x_174:
[----:B------:R-:W-:Y:S01]  /*37e0*/  IADD3 R10, PT, PT, R10, 0x1, RZ ;  /* 0x000000010a0a7810 */ /* 0x000fe20007ffe0ff */
[----:B------:R-:W-:Y:S06]  /*37f0*/  BRA.U !UP3, `(.L_x_66) ;  /* 0x000000010b887547 */ /* 0x000fec000b800000 */
[----:B------:R-:W-:Y:S02]  /*3800*/  ULEA UR8, UR18, UR19, 0x8 ;  /* 0x0000001312087291 */ /* 0x000fe4000f8e40ff */
[----:B------:R-:W-:Y:S01]  /*3810*/  UPLOP3.LUT UP4, UPT, UPT, UPT, UPT, 0x40, 0x4 ;  /* 0x000000000004789c */ /* 0x000fe20003f8e870 */
[----:B------:R-:W-:Y:S01]  /*3820*/  UMOV UR16, UR10 ;  /* 0x0000000a00107c82 */ /* 0x000fe20008000000 */
[----:B------:R-:W-:Y:S01]  /*3830*/  UMOV UR15, UR5 ;  /* 0x00000005000f7c82 */ /* 0x000fe20008000000 */
[----:B------:R-:W-:-:S08]  /*3840*/  UMOV UR14, UR17 ;  /* 0x00000011000e7c82 */ /* 0x000fd00008000000 */
.L_x_69:
[----:B------:R-:W-:Y:S02]  /*3850*/  UIADD3 UR16, UPT, UPT, UR16, 0x1, URZ ;  /* 0x0000000110107890 */ /* 0x000fe4000fffe0ff */
[----:B--2---:R-:W-:Y:S02]  /*3860*/  ULEA UR7, UR14, UR6, 0x3 ;  /* 0x000000060e077291 */ /* 0x004fe4000f8e18ff */
[----:B------:R-:W-:Y:S01]  /*3870*/  UISETP.NE.AND UP0, UPT, UR16, URZ, UPT ;  /* 0x000000ff1000728c */ /* 0x000fe2000bf05270 */
[----:B----4-:R-:W-:Y:S10]  /*3880*/  @P2 BRA `(.L_x_67) ;  /* 0x00000000000c2947 */ /* 0x010ff40003800000 */
[----:B-1----:R-:W-:Y:S04]  /*3890*/  SHF.L.U32 R3, R8, 0x1f, RZ ;  /* 0x0000001f08037819 */ /* 0x002fe800000006ff */
[----:B------:R-:W1:Y:S02]  /*38a0*/  SYNCS.PHASECHK.TRANS64.TRYWAIT P0, [UR7], R3 ;  /* 0x00000003ff0075a7 */ /* 0x000e640008001107 */
[----:B-1----:R-:W-:Y:S05]  /*38b0*/  @!P0 BRA `(.L_x_68) ;  /* 0x0000008400788947 */ /* 0x002fea0003800000 */
.L_x_67:
[----:B------:R-:W-:Y:S01]  /*38c0*/  UISETP.NE.AND UP1, UPT, UR15, 0x1, UPT ;  /* 0x000000010f00788c */ /* 0x000fe2000bf25270 */
[----:B------:R-:W-:Y:S01]  /*38d0*/  PLOP3.LUT P2, PT, PT, PT, PT, 0x80, 0x8 ;  /* 0x000000000008781c */ /* 0x000fe20003f4f070 */
[----:B------:R-:W-:Y:S02]  /*38e0*/  UIADD3 UR17, UPT, UPT, UR14, 0x1, URZ ;  /* 0x000000010e117890 */ /* 0x000fe4000fffe0ff */
[----:B------:R-:W-:Y:S02]  /*38f0*/  ULEA UR22, UR14, UR12, 0x9 ;  /* 0x0000000c0e167291 */ /* 0x000fe4000f8e48ff */
[----:B------:R-:W-:Y:S01]  /*3900*/  UISETP.NE.AND UP2, UPT, UR17, 0xe, UPT ;  /* 0x0000000e1100788c */ /* 0x000fe2000bf45270 */
[----:B------:R-:W-:Y:S01]  /*3910*/  PLOP3.LUT P0, PT, PT, PT, UP1, 0x80, 0x8 ;  /* 0x000000000008781c */ /* 0x000fe20003f0f018 */
[----:B------:R-:W-:Y:S02]  /*3920*/  ULEA UR24, UR14, UR11, 0x8 ;  /* 0x0000000b0e187291 */ /* 0x000fe4000f8e40ff */
[----:B------:R-:W-:Y:S02]  /*3930*/  USEL UR13, URZ, 0x1, UP2 ;  /* 0x00000001ff0d7887 */ /* 0x000fe40009000000 */
[----:B------:R-:W-:Y:S02]  /*3940*/  USEL UR17, UR17, URZ, UP2 ;  /* 0x000000ff11117287 */ /* 0x000fe40009000000 */
[----:B------:R-:W-:Y:S02]  /*3950*/  UIADD3 UR7, UPT, UPT, UR7, 0x70, URZ ;  /* 0x0000007007077890 */ /* 0x000fe4000fffe0ff */
[----:B------:R-:W-:Y:S01]  /*3960*/  @UP1 ULEA UR4, UR17, UR6, 0x3 ;  /* 0x0000000611041291 */ /* 0x000fe2000f8e18ff */
[----:B------:R-:W-:Y:S01]  /*3970*/  LOP3.LUT R8, R8, UR13, RZ, 0x3c, !PT ;  /* 0x0000000d08087c12 */ /* 0x000fe2000f8e3cff */
[----:B------:R-:W-:Y:S01]  /*3980*/  UMOV UR23, 0x40004040 ;  /* 0x4000404000177882 */ /* 0x000fe20000000000 */
[----:B------:R-:W-:Y:S01]  /*3990*/  UMOV UR25, 0xc0004010 ;  /* 0xc000401000197882 */ /* 0x000fe20000000000 */
[----:B------:R-:W-:Y:S01]  /*39a0*/  UIADD3 UR15, UPT, UPT, UR15, -0x1, URZ ;  /* 0xffffffff0f0f7890 */ /* 0x000fe2000fffe0ff */
[----:B-1----:R-:W-:Y:S01]  /*39b0*/  @P0 SHF.L.U32 R0, R8, 0x1f, RZ ;  /* 0x0000001f08000819 */ /* 0x002fe200000006ff */
[----:B------:R-:W-:Y:S03]  /*39c0*/  UMOV UR14, UR17 ;  /* 0x00000011000e7c82 */ /* 0x000fe60008000000 */
[----:B------:R2:W4:Y:S01]  /*39d0*/  @P0 SYNCS.PHASECHK.TRANS64.TRYWAIT P2, [UR4], R0 ;  /* 0x00000000ff0005a7 */ /* 0x0005220008041104 */
[----:B------:R2:W-:Y:S01]  /*39e0*/  UTCQMMA gdesc[UR24], gdesc[UR22], tmem[UR8], tmem[UR20], idesc[UR21], UP4 ;  /* 0x00ff1416180075ea */ /* 0x0005e2000a000308 */
[----:B------:R-:W-:Y:S01]  /*39f0*/  UPLOP3.LUT UP4, UPT, UPT, UPT, UPT, 0x80, 0x8 ;  /* 0x000000000008789c */ /* 0x000fe20003f8f070 */
[----:B------:R2:W-:Y:S01]  /*3a00*/  UTCBAR [UR7], URZ ;  /* 0x000000ff070073e9 */ /* 0x0005e200080000ff */
[----:B------:R-:W-:Y:S09]  /*3a10*/  BRA.U UP0, `(.L_x_69) ;  /* 0xfffffffd008c7547 */ /* 0x000ff2000b83ffff */
.L_x_66:
[----:B------:R-:W-:Y:S01]  /*3a20*/  UIADD3 UR18, UPT, UPT, UR18, 0x1, URZ ;  /* 0x0000000112127890 */ /* 0x000fe2000fffe0ff */
[C---:B------:R-:W-:Y:S01]  /*3a30*/  ISETP.NE.AND P0, PT, R10.reuse, 0x2, PT ;  /* 0x000000020a00780c */ /* 0x040fe20003f05270 */
[----:B------:R-:W-:Y:S02]  /*3a40*/  UIADD3 UR9, UPT, UPT, UR9, 0x150, URZ ;  /* 0x0000015009097890 */ /* 0x000fe4000fffe0ff */
[----:B------:R-:W-:Y:S01]  /*3a50*/  UISETP.NE.AND UP0, UPT, UR18, 0x2, UPT ;  /* 0x000000021200788c */ /* 0x000fe2000bf05270 */
[----:B-12---:R-:W-:Y:S02]  /*3a60*/  SEL R0, RZ, 0x1, P0 ;  /* 0x00000001ff007807 */ /* 0x006fe40000000000 */
[----:B------:R-:W-:Y:S01]  /*3a70*/  SEL R10, R10, RZ, P0 ;  /* 0x000000ff0a0a7207 */ /* 0x000fe20000000000 */
[----:B------:R-:W-:Y:S01]  /*3a80*/  USEL UR4, URZ, 0x1, UP0 ;  /* 0x00000001ff047887 */ /* 0x000fe20008000000 */
[----:B------:R-:W-:Y:S01]  /*3a90*/  LOP3.LUT R9, R9, R0, RZ, 0x3c, !PT ;  /* 0x0000000009097212 */ /* 0x000fe200078e3cff */
[----:B------:R-:W-:Y:S01]  /*3aa0*/  USEL UR18, UR18, URZ, UP0 ;  /* 0x000000ff12127287 */ /* 0x000fe20008000000 */
[----:B------:R1:W-:Y:S03]  /*3ab0*/  UTCBAR [UR9], URZ ;  /* 0x000000ff090073e9 */ /* 0x0003e600080000ff */
[----:B------:R-:W-:Y:S01]  /*3ac0*/  LOP3.LUT R11, R11, UR4, RZ, 0x3c, !PT ;  /* 0x000000040b0b7c12 */ /* 0x000fe2000f8e3cff */
[----:B------:R-:W-:Y:S07]  /*3ad0*/  @P1 BRA `(.L_x_70) ;  /* 0xfffffff800dc1947 */ /* 0x000fee000383ffff */
[----:B------:R-:W2:Y:S01]  /*3ae0*/  S2UR UR4, SR_CgaCtaId ;  /* 0x00000000000479c3 */ /* 0x000ea20000008800 */
[----:B------:R-:W-:Y:S01]  /*3af0*/  ELECT P0, URZ, PT ;  /* 0x0000000000ff782f */ /* 0x000fe20003800000 */
[----:B------:R-:W-:Y:S01]  /*3b00*/  IMAD.MOV.U32 R0, RZ, RZ, 0x1 ;  /* 0x00000001ff007424 */ /* 0x000fe200078e00ff */
[----:B------:R-:W-:Y:S01]  /*3b10*/  UIADD3 UR6, UPT, UPT, UR6, 0x160, URZ ;  /* 0x0000016006067890 */ /* 0x000fe2000fffe0ff */
[----:B------:R-:W-:Y:S01]  /*3b20*/  SHF.L.U32 R3, R11, 0x1f, RZ ;  /* 0x0000001f0b037819 */ /* 0x000fe200000006ff */
[----:B------:R-:W-:-:S03]  /*3b30*/  UMOV UR5, 0x40 ;  /* 0x0000004000057882 */ /* 0x000fc60000000000 */
[----:B------:R-:W-:Y:S01]  /*3b40*/  UVIRTCOUNT.DEALLOC.SMPOOL 0x80 ;  /* 0x000000800000784c */ /* 0x000fe20000000000 */
[----:B--2---:R-:W-:Y:S02]  /*3b50*/  ULEA UR4, UR4, UR5, 0x18 ;  /* 0x0000000504047291 */ /* 0x004fe4000f8ec0ff */
[----:B------:R-:W-:-:S07]  /*3b60*/  ULEA UR5, UR18, UR6, 0x3 ;  /* 0x0000000612057291 */ /* 0x000fce000f8e18ff */
[----:B------:R2:W-:Y:S02]  /*3b70*/  @P0 STS.U8 [UR4+0x1c], R0 ;  /* 0x00001c00ff000988 */ /* 0x0005e40008000004 */
[----:B------:R-:W3:Y:S02]  /*3b80*/  SYNCS.PHASECHK.TRANS64.TRYWAIT P0, [UR5], R3 ;  /* 0x00000003ff0075a7 */ /* 0x000ee40008001105 */
[----:B--23--:R-:W-:Y:S05]  /*3b90*/  @!P0 BRA `(.L_x_71) ;  /* 0x0000008000d88947 */ /* 0x00cfea0003800000 */
.L_x_177:
[----:B------:R-:W-:-:S04]  /*3ba0*/  UIADD3 UR7, UPT, UPT, UR18, 0x1, URZ ;  /* 0x0000000112077890 */ /* 0x000fc8000fffe0ff */
[----:B------:R-:W-:-:S04]  /*3bb0*/  UISETP.NE.AND UP0, UPT, UR7, 0x2, UPT ;  /* 0x000000020700788c */ /* 0x000fc8000bf05270 */
[----:B------:R-:W-:Y:S02]  /*3bc0*/  USEL UR5, URZ, 0x1, UP0 ;  /* 0x00000001ff057887 */ /* 0x000fe40008000000 */
[----:B------:R-:W-:-:S04]  /*3bd0*/  USEL UR7, UR7, URZ, UP0 ;  /* 0x000000ff07077287 */ /* 0x000fc80008000000 */
[----:B------:R-:W-:Y:S01]  /*3be0*/  ULEA UR7, UR7, UR6, 0x3 ;  /* 0x0000000607077291 */ /* 0x000fe2000f8e18ff */
[----:B--2---:R-:W-:-:S04]  /*3bf0*/  LOP3.LUT R3, R11, UR5, RZ, 0x3c, !PT ;  /* 0x000000050b037c12 */ /* 0x004fc8000f8e3cff */
[----:B------:R-:W-:-:S04]  /*3c00*/  SHF.L.U32 R3, R3, 0x1f, RZ ;  /* 0x0000001f03037819 */ /* 0x000fc800000006ff */
[----:B------:R-:W2:Y:S02]  /*3c10*/  SYNCS.PHASECHK.TRANS64.TRYWAIT P0, [UR7], R3 ;  /* 0x00000003ff0075a7 */ /* 0x000ea40008001107 */
[----:B--2---:R-:W-:Y:S05]  /*3c20*/  @!P0 BRA `(.L_x_72) ;  /* 0x0000008000cc8947 */ /* 0x004fea0003800000 */
.L_x_179:
[----:B------:R-:W-:Y:S01]  /*3c30*/  NOP ;  /* 0x0000000000007918 */ /* 0x000fe20000000000 */
[----:B--2---:R-:W2:Y:S01]  /*3c40*/  LDS R0, [UR4+0x14] ;  /* 0x00001404ff007984 */ /* 0x004ea20008000800 */
[----:B------:R-:W-:Y:S01]  /*3c50*/  ULOP3.LUT UR6, UR19, 0xffff, URZ, 0xc0, !UPT ;  /* 0x0000ffff13067892 */ /* 0x000fe2000f8ec0ff */
[----:B------:R-:W-:Y:S01]  /*3c60*/  UMOV UR8, 0xffff ;  /* 0x0000ffff00087882 */ /* 0x000fe20000000000 */
[----:B------:R-:W-:Y:S02]  /*3c70*/  UMOV UR5, 0x1 ;  /* 0x0000000100057882 */ /* 0x000fe40000000000 */
[----:B------:R-:W-:-:S04]  /*3c80*/  USHF.R.U32.HI UR6, URZ, 0x5, UR6 ;  /* 0x00000005ff067899 */ /* 0x000fc80008011606 */
[----:B------:R-:W-:Y:S02]  /*3c90*/  USHF.L.U32 UR8, UR8, UR6, URZ ;  /* 0x0000000608087299 */ /* 0x000fe400080006ff */
[----:B------:R-:W-:-:S04]  /*3ca0*/  USHF.L.U32 UR5, UR5, UR6, URZ ;  /* 0x0000000605057299 */ /* 0x000fc800080006ff */
[----:B--2---:R-:W-:-:S04]  /*3cb0*/  LOP3.LUT R0, R0, UR8, RZ, 0xc0, !PT ;  /* 0x0000000800007c12 */ /* 0x004fc8000f8ec0ff */
[----:B------:R-:W-:-:S13]  /*3cc0*/  ISETP.NE.AND P0, PT, R0, UR8, PT ;  /* 0x0000000800007c0c */ /* 0x000fda000bf05270 */
[----:B------:R-:W-:Y:S05]  /*3cd0*/  @P0 BRA `(.L_x_73) ;  /* 0x0000000000580947 */ /* 0x000fea0003800000 */
[----:B------:R-:W2:Y:S02]  /*3ce0*/  LDS R0, [UR4+0x18] ;  /* 0x00001804ff007984 */ /* 0x000ea40008000800 */
[----:B--2---:R-:W-:-:S04]  /*3cf0*/  LOP3.LUT R0, R0, UR5, RZ, 0xc0, !PT ;  /* 0x0000000500007c12 */ /* 0x004fc8000f8ec0ff */
[----:B------:R-:W-:-:S13]  /*3d00*/  ISETP.NE.AND P0, PT, R0, UR5, PT ;  /* 0x0000000500007c0c */ /* 0x000fda000bf05270 */
[----:B------:R-:W-:Y:S05]  /*3d10*/  @P0 BRA `(.L_x_74) ;  /* 0x00000000003c0947 */ /* 0x000fea0003800000 */
[----:B------:R-:W2:Y:S01]  /*3d20*/  S2R R2, SR_LANEID ;  /* 0x0000000000027919 */ /* 0x000ea20000000000 */
[----:B------:R-:W-:Y:S01]  /*3d30*/  ULOP3.LUT UR8, URZ, UR8, URZ, 0x33, !UPT ;  /* 0x00000008ff087292 */ /* 0x000fe2000f8e33ff */
[----:B------:R-:W-:Y:S01]  /*3d40*/  LOP3.LUT R4, RZ, UR5, RZ, 0x33, !PT ;  /* 0x00000005ff047c12 */ /* 0x000fe2000f8e33ff */
[----:B------:R-:W-:Y:S02]  /*3d50*/  VOTEU.ANY UR7, UPT, PT ;  /* 0x0000000000077886 */ /* 0x000fe400038e0100 */
[----:B------:R-:W-:Y:S01]  /*3d60*/  UFLO.U32 UR7, UR7 ;  /* 0x00000007000772bd */ /* 0x000fe200080e0000 */
[----:B------:R-:W3:Y:S01]  /*3d70*/  REDUX UR5, R4 ;  /* 0x00000000040573c4 */ /* 0x000ee20000000000 */
[----:B------:R-:W-:-:S06]  /*3d80*/  IMAD.U32 R0, RZ, RZ, UR8 ;  /* 0x00000008ff007e24 */ /* 0x000fcc000f8e00ff */
[----:B------:R1:W-:Y:S01]  /*3d90*/  UTCATOMSWS.AND URZ, UR8 ;  /* 0x0000000800ff79e3 */ /* 0x0003e20008000000 */
[----:B------:R-:W4:Y:S01]  /*3da0*/  REDUX UR6, R0 ;  /* 0x00000000000673c4 */ /* 0x000f220000000000 */
[----:B--2---:R-:W-:Y:S01]  /*3db0*/  ISETP.EQ.U32.AND P0, PT, R2, UR7, PT ;  /* 0x0000000702007c0c */ /* 0x004fe2000bf02070 */
[----:B---3--:R-:W-:Y:S01]  /*3dc0*/  IMAD.U32 R2, RZ, RZ, UR5 ;  /* 0x00000005ff027e24 */ /* 0x008fe2000f8e00ff */
[----:B----4-:R-:W-:-:S11]  /*3dd0*/  MOV R3, UR6 ;  /* 0x0000000600037c02 */ /* 0x010fd60008000f00 */
[----:B------:R1:W-:Y:S04]  /*3de0*/  @P0 ATOMS.AND RZ, [UR4+0x14], R3 ;  /* 0x00001403ffff098c */ /* 0x0003e8000a800004 */
[----:B------:R1:W-:Y:S01]  /*3df0*/  @P0 ATOMS.AND RZ, [UR4+0x18], R2 ;  /* 0x00001802ffff098c */ /* 0x0003e2000a800004 */
[----:B------:R-:W-:Y:S05]  /*3e00*/  BRA `(.L_x_75) ;  /* 0x0000000000147947 */ /* 0x000fea0003800000 */
.L_x_74:
[----:B------:R-:W-:Y:S02]  /*3e10*/  MOV R2, 0x3e30 ;  /* 0x00003e3000027802 */ /* 0x000fe40000000f00 */
[----:B-1--45:R-:W-:Y:S05]  /*3e20*/  CALL.REL.NOINC `($__internal_0_$__cuda_sm10x_tcgen05_guardrail_trap_col_being_dealloced_not_returned_by_alloc) ;  /* 0x0000008400b07944 */ /* 0x032fea0003c00000 */
[----:B------:R-:W-:Y:S05]  /*3e30*/  BRA `(.L_x_75) ;  /* 0x0000000000087947 */ /* 0x000fea0003800000 */
.L_x_73:
[----:B------:R-:W-:Y:S02]  /*3e40*/  MOV R2, 0x3e60 ;  /* 0x00003e6000027802 */ /* 0x000fe40000000f00 */
[----:B-1--45:R-:W-:Y:S05]  /*3e50*/  CALL.REL.NOINC `($__internal_2_$__cuda_sm10x_tcgen05_guardrail_trap_unallocated_columns_being_dealloced) ;  /* 0x0000008400bc7944 */ /* 0x032fea0003c00000 */
.L_x_75:
[----:B------:R-:W-:Y:S01]  /*3e60*/  NOP ;  /* 0x0000000000007918 */ /* 0x000fe20000000000 */
[----:B-1----:R-:W-:Y:S05]  /*3e70*/  EXIT ;  /* 0x000000000000794d */ /* 0x002fea0003800000 */
.L_x_59:
[----:B------:R-:W-:-:S09]  /*3e80*/  UISETP.NE.OR UP2, UPT, UR8, 0x3, !UP2 ;  /* 0x000000030800788c */ /* 0x000fd2000d745670 */
[----:B------:R-:W-:Y:S05]  /*3e90*/  BRA.U UP2, `(.L_x_76) ;  /* 0x0000001102147547 */ /* 0x000fea000b800000 */
[----:B------:R-:W1:Y:S01]  /*3ea0*/  LDC R0, c[0x0][0xb30] ;  /* 0x0002cc00ff007b82 */ /* 0x000e620000000800 */
[----:B------:R-:W2:Y:S01]  /*3eb0*/  LDCU.64 UR8, c[0x0][0x888] ;  /* 0x00011100ff0877ac */ /* 0x000ea20008000a00 */
[----:B------:R-:W-:Y:S02]  /*3ec0*/  HFMA2 R29, -RZ, RZ, 0, 0 ;  /* 0x00000000ff1d7431 */ /* 0x000fe400000001ff */
[----:B------:R-:W-:Y:S01]  /*3ed0*/  IMAD.MOV.U32 R31, RZ, RZ, 0x1 ;  /* 0x00000001ff1f7424 */ /* 0x000fe200078e00ff */
[----:B------:R-:W-:Y:S01]  /*3ee0*/  MOV R23, 0x2000 ;  /* 0x0000200000177802 */ /* 0x000fe20000000f00 */
[----:B------:R-:W4:Y:S01]  /*3ef0*/  LDCU.64 UR4, c[0x0][0x890] ;  /* 0x00011200ff0477ac */ /* 0x000f220008000a00 */
[----:B------:R-:W-:Y:S01]  /*3f00*/  IMAD.MOV.U32 R30, RZ, RZ, RZ ;  /* 0x000000ffff1e7224 */ /* 0x000fe200078e00ff */
[----:B------:R-:W3:Y:S01]  /*3f10*/  LDC R19, c[0x0][0x370] ;  /* 0x0000dc00ff137b82 */ /* 0x000ee20000000800 */
[----:B------:R-:W-:Y:S01]  /*3f20*/  UMOV UR7, 0x400 ;  /* 0x0000040000077882 */ /* 0x000fe20000000000 */
[----:B------:R-:W-:-:S02]  /*3f30*/  UPLOP3.LUT UP1, UPT, UPT, UPT, UPT, 0x40, 0x4 ;  /* 0x000000000004789c */ /* 0x000fc40003f2e870 */
[----:B------:R-:W-:-:S04]  /*3f40*/  ULEA UR7, UR37, UR7, 0x18 ;  /* 0x0000000725077291 */ /* 0x000fc8000f8ec0ff */
[----:B------:R-:W3:Y:S01]  /*3f50*/  LDC R2, c[0x0][0xb0c] ;  /* 0x0002c300ff027b82 */ /* 0x000ee20000000800 */
[----:B------:R-:W-:Y:S02]  /*3f60*/  UIADD3 UR13, UPT, UPT, UR7, 0xf8, URZ ;  /* 0x000000f8070d7890 */ /* 0x000fe4000fffe0ff */
[----:B--2---:R-:W-:Y:S02]  /*3f70*/  UISETP.NE.U32.AND UP2, UPT, UR8, URZ, UPT ;  /* 0x000000ff0800728c */ /* 0x004fe4000bf45070 */
[----:B------:R-:W-:Y:S02]  /*3f80*/  UIADD3 UR33, UPT, UPT, UR7, 0xe0, URZ ;  /* 0x000000e007217890 */ /* 0x000fe4000fffe0ff */
[----:B----4-:R-:W-:Y:S01]  /*3f90*/  UISETP.NE.U32.AND UP3, UPT, UR4, URZ, UPT ;  /* 0x000000ff0400728c */ /* 0x010fe2000bf65070 */
[----:B------:R-:W2:Y:S01]  /*3fa0*/  LDC R18, c[0x0][0xb20] ;  /* 0x0002c800ff127b82 */ /* 0x000ea20000000800 */
[----:B-1----:R-:W-:Y:S01]  /*3fb0*/  ISETP.NE.AND P1, PT, R0, 0x1, PT ;  /* 0x000000010000780c */ /* 0x002fe20003f25270 */
[----:B------:R-:W-:-:S02]  /*3fc0*/  UISETP.NE.AND.EX UP2, UPT, UR9, URZ, UPT, UP2 ;  /* 0x000000ff0900728c */ /* 0x000fc4000bf45320 */
[----:B------:R-:W-:Y:S02]  /*3fd0*/  UIADD3 UR25, UPT, UPT, UR7, 0xe8, URZ ;  /* 0x000000e807197890 */ /* 0x000fe4000fffe0ff */
[----:B------:R-:W-:Y:S02]  /*3fe0*/  UIADD3 UR17, UPT, UPT, UR7, 0xf0, URZ ;  /* 0x000000f007117890 */ /* 0x000fe4000fffe0ff */
[----:B------:R-:W1:Y:S01]  /*3ff0*/  LDC.64 R32, c[0x0][0x348] ;  /* 0x0000d200ff207b82 */ /* 0x000e620000000a00 */
[----:B------:R-:W-:Y:S02]  /*4000*/  UPRMT UR13, UR37, 0x654, UR13 ;  /* 0x00000654250d7896 */ /* 0x000fe4000800000d */
[----:B------:R-:W-:-:S05]  /*4010*/  UISETP.NE.AND.EX UP3, UPT, UR5, URZ, UPT, UP3 ;  /* 0x000000ff0500728c */ /* 0x000fca000bf65330 */
[----:B------:R-:W4:Y:S08]  /*4020*/  LDC.64 R16, c[0x0][0xb10] ;  /* 0x0002c400ff107b82 */ /* 0x000f300000000a00 */
[----:B------:R-:W1:Y:S08]  /*4030*/  LDC.64 R6, c[0x0][0xb18] ;  /* 0x0002c600ff067b82 */ /* 0x000e700000000a00 */
[----:B------:R-:W1:Y:S08]  /*4040*/  LDC.64 R4, c[0x0][0xb28] ;  /* 0x0002ca00ff047b82 */ /* 0x000e700000000a00 */
[----:B--23--:R-:W1:Y:S02]  /*4050*/  LDC R22, c[0x0][0x374] ;  /* 0x0000dd00ff167b82 */ /* 0x00ce640000000800 */
.L_x_87:
[C---:B------:R-:W-:Y:S02]  /*4060*/  LEA R0, R30.reuse, UR7, 0x3 ;  /* 0x000000071e007c11 */ /* 0x040fe4000f8e18ff */
[----:B------:R-:W-:Y:S02]  /*4070*/  SHF.L.U32 R3, R29, 0x1f, RZ ;  /* 0x0000001f1d037819 */ /* 0x000fe400000006ff */
[----:B------:R-:W-:Y:S02]  /*4080*/  LEA R24, R30, UR7, 0x4 ;  /* 0x000000071e187c11 */ /* 0x000fe4000f8e20ff */
[----:B--2---:R-:W2:Y:S02]  /*4090*/  SYNCS.PHASECHK.TRANS64.TRYWAIT P0, [R0+URZ+0x130], R3 ;  /* 0x00013003000075a7 */ /* 0x004ea400080011ff */
[----:B--2---:R-:W-:Y:S05]  /*40a0*/  @!P0 BRA `(.L_x_77) ;  /* 0x0000007c00c48947 */ /* 0x004fea0003800000 */
.L_x_180:
[----:B------:R-:W-:Y:S01]  /*40b0*/  ISETP.GE.AND P0, PT, R72, 0x1, PT ;  /* 0x000000014800780c */ /* 0x000fe20003f06270 */
[----:B------:R-:W3:Y:S01]  /*40c0*/  LDS.128 R24, [R24+0x1a0] ;  /* 0x0001a00018187984 */ /* 0x000ee20000000c00 */
[----:B--2---:R-:W-:Y:S01]  /*40d0*/  VIADD R0, R0, 0x140 ;  /* 0x0000014000007836 */ /* 0x004fe20000000000 */
[----:B------:R-:W-:Y:S01]  /*40e0*/  @!PT LDS RZ, [RZ] ;  /* 0x00000000fffff984 */ /* 0x000fe20000000800 */
[----:B------:R-:W-:Y:S01]  /*40f0*/  @!PT LDS RZ, [RZ] ;  /* 0x00000000fffff984 */ /* 0x000fe20000000800 */
[----:B------:R-:W-:Y:S01]  /*4100*/  @!PT LDS RZ, [RZ] ;  /* 0x00000000fffff984 */ /* 0x000fe20000000800 */
[----:B------:R-:W-:Y:S01]  /*4110*/  @!PT LDS RZ, [RZ] ;  /* 0x00000000fffff984 */ /* 0x000fe20000000800 */
[----:B------:R2:W-:Y:S06]  /*4120*/  MEMBAR.ALL.CTA ;  /* 0x0000000000007992 */ /* 0x0005ec0000008000 */
[----:B--2---:R-:W2:Y:S01]  /*4130*/  FENCE.VIEW.ASYNC.S ;  /* 0x00000000000073c6 */ /* 0x004ea20000000000 */
[----:B------:R-:W-:Y:S04]  /*4140*/  PRMT R0, RZ, 0x654, R0 ;  /* 0x00000654ff007816 */ /* 0x000fe80000000000 */
[----:B--2---:R2:W-:Y:S01]  /*4150*/  SYNCS.ARRIVE.TRANS64.RED.A1T0 RZ, [R0+URZ], RZ ;  /* 0x000000ff00ff79a7 */ /* 0x0045e200081004ff */
[----:B---3--:R-:W-:Y:S11]  /*4160*/  LOP3.LUT P3, RZ, R26, 0x1, RZ, 0xc0, !PT ;  /* 0x000000011aff7812 */ /* 0x008ff6000786c0ff */
[----:B------:R-:W-:Y:S02]  /*4170*/  @!UPT UIADD3 URZ, UPT, UPT, URZ, URZ, URZ ;  /* 0x000000fffffff290 */ /* 0x000fe4000fffe0ff */
[----:B------:R-:W-:Y:S02]  /*4180*/  @P3 MOV R13, R24 ;  /* 0x00000018000d3202 */ /* 0x000fe40000000f00 */
[----:B------:R-:W-:Y:S01]  /*4190*/  @P3 LOP3.LUT R8, R25, 0xffff, RZ, 0xc0, !PT ;  /* 0x0000ffff19083812 */ /* 0x000fe200078ec0ff */
[----:B--2---:R-:W-:Y:S06]  /*41a0*/  @!P0 BRA `(.L_x_78) ;  /* 0x0000000000a48947 */ /* 0x004fec0003800000 */
[----:B-1----:R-:W-:Y:S01]  /*41b0*/  IMAD.HI.U32 R35, R22, R7, RZ ;  /* 0x0000000716237227 */ /* 0x002fe200078e00ff */
[----:B------:R-:W-:Y:S02]  /*41c0*/  ISETP.NE.AND P0, PT, R6, 0x1, PT ;  /* 0x000000010600780c */ /* 0x000fe40003f05270 */
[----:B------:R-:W-:Y:S01]  /*41d0*/  ISETP.NE.AND P2, PT, R72, 0x1, PT ;  /* 0x000000014800780c */ /* 0x000fe20003f45270 */
[----:B----4-:R-:W-:Y:S01]  /*41e0*/  IMAD.HI.U32 R34, R19, R16, RZ ;  /* 0x0000001013227227 */ /* 0x010fe200078e00ff */
[----:B------:R-:W-:Y:S02]  /*41f0*/  SHF.R.U32.HI R35, RZ, R18, R35 ;  /* 0x00000012ff237219 */ /* 0x000fe40000011623 */
[----:B------:R-:W-:Y:S01]  /*4200*/  ISETP.NE.AND P4, PT, R2, 0x1, PT ;  /* 0x000000010200780c */ /* 0x000fe20003f85270 */
[----:B------:R-:W-:Y:S01]  /*4210*/  IMAD.HI.U32 R36, R13, R16, RZ ;  /* 0x000000100d247227 */ /* 0x000fe200078e00ff */
[----:B------:R-:W-:Y:S02]  /*4220*/  SHF.R.U32.HI R34, RZ, R17, R34 ;  /* 0x00000011ff227219 */ /* 0x000fe40000011622 */
[----:B------:R-:W-:Y:S01]  /*4230*/  SEL R3, R22, R35, !P0 ;  /* 0x0000002316037207 */ /* 0x000fe20004000000 */
[C---:B------:R-:W-:Y:S01]  /*4240*/  IMAD.HI.U32 R35, R8.reuse, R7, RZ ;  /* 0x0000000708237227 */ /* 0x040fe200078e00ff */
[----:B------:R-:W-:Y:S02]  /*4250*/  SEL R11, R19, R34, !P4 ;  /* 0x00000022130b7207 */ /* 0x000fe40006000000 */
[----:B------:R-:W-:Y:S01]  /*4260*/  SHF.R.U32.HI R36, RZ, R17, R36 ;  /* 0x00000011ff247219 */ /* 0x000fe20000011624 */
[----:B------:R-:W-:Y:S01]  /*4270*/  IMAD.HI.U32 R38, R3, R4, RZ ;  /* 0x0000000403267227 */ /* 0x000fe200078e00ff */
[----:B------:R-:W-:Y:S03]  /*4280*/  SHF.R.U32.HI R35, RZ, R18, R35 ;  /* 0x00000012ff237219 */ /* 0x000fe60000011623 */
[----:B------:R-:W-:Y:S01]  /*4290*/  IMAD.HI.U32 R34, R11, R4, RZ ;  /* 0x000000040b227227 */ /* 0x000fe200078e00ff */
[----:B------:R-:W-:Y:S02]  /*42a0*/  @P2 SHF.R.U32.HI R3, RZ, R5, R38 ;  /* 0x00000005ff032219 */ /* 0x000fe40000011626 */
[----:B------:R-:W-:Y:S02]  /*42b0*/  SEL R9, R8, R35, !P0 ;  /* 0x0000002308097207 */ /* 0x000fe40004000000 */
[----:B------:R-:W-:Y:S01]  /*42c0*/  @P2 SHF.R.U32.HI R11, RZ, R5, R34 ;  /* 0x00000005ff0b2219 */ /* 0x000fe20000011622 */
[C---:B------:R-:W-:Y:S01]  /*42d0*/  IMAD R10, R72.reuse, R3, RZ ;  /* 0x00000003480a7224 */ /* 0x040fe200078e02ff */
[----:B------:R-:W-:Y:S01]  /*42e0*/  SEL R3, R13, R36, !P4 ;  /* 0x000000240d037207 */ /* 0x000fe20006000000 */
[C---:B------:R-:W-:Y:S03]  /*42f0*/  IMAD.HI.U32 R14, R9.reuse, R4, RZ ;  /* 0x00000004090e7227 */ /* 0x040fe600078e00ff */
[----:B------:R-:W-:Y:S01]  /*4300*/  ISETP.GE.AND P0, PT, R9, R10, PT ;  /* 0x0000000a0900720c */ /* 0x000fe20003f06270 */
[C---:B------:R-:W-:Y:S01]  /*4310*/  IMAD R12, R72.reuse, R11, RZ ;  /* 0x0000000b480c7224 */ /* 0x040fe200078e02ff */
[-C--:B------:R-:W-:Y:S04]  /*4320*/  SHF.R.U32.HI R14, RZ, R5.reuse, R14 ;  /* 0x00000005ff0e7219 */ /* 0x080fe8000001160e */
[----:B------:R-:W-:Y:S02]  /*4330*/  ISETP.GE.OR P0, PT, R3, R12, P0 ;  /* 0x0000000c0300720c */ /* 0x000fe40000706670 */
[----:B------:R-:W-:Y:S05]  /*4340*/  SEL R15, R9, R14, !P2 ;  /* 0x0000000e090f7207 */ /* 0x000fea0005000000 */
[----:B------:R-:W-:Y:S04]  /*4350*/  IMAD.MOV R14, RZ, RZ, -R15 ;  /* 0x000000ffff0e7224 */ /* 0x000fe800078e0a0f */
[----:B------:R-:W-:Y:S02]  /*4360*/  IMAD R14, R72, R14, R9 ;  /* 0x0000000e480e7224 */ /* 0x000fe400078e0209 */
[C---:B------:R-:W-:Y:S05]  /*4370*/  @!P0 IMAD.HI.U32 R10, R3.reuse, R4, RZ ;  /* 0x00000004030a8227 */ /* 0x040fea00078e00ff */
[----:B------:R-:W-:Y:S04]  /*4380*/  @!P0 SHF.R.U32.HI R10, RZ, R5, R10 ;  /* 0x00000005ff0a8219 */ /* 0x000fe8000001160a */
[----:B------:R-:W-:Y:S01]  /*4390*/  @!P0 SEL R0, R3, R10, !P2 ;  /* 0x0000000a03008207 */ /* 0x000fe20005000000 */
[----:B------:R-:W-:Y:S03]  /*43a0*/  IMAD.MOV R10, RZ, RZ, -R3 ;  /* 0x000000ffff0a7224 */ /* 0x000fe600078e0a03 */
[----:B------:R-:W-:Y:S01]  /*43b0*/  @!P0 IADD3 R15, PT, PT, R15, -R0, RZ ;  /* 0x800000000f0f8210 */ /* 0x000fe20007ffe0ff */
[----:B------:R-:W-:Y:S01]  /*43c0*/  @!P0 IMAD R0, R11, R14, R0 ;  /* 0x0000000e0b008224 */ /* 0x000fe200078e0200 */
[----:B------:R-:W-:Y:S01]  /*43d0*/  IADD3 R11, PT, PT, -R9, RZ, RZ ;  /* 0x000000ff090b7210 */ /* 0x000fe20007ffe1ff */
[----:B------:R-:W-:Y:S02]  /*43e0*/  IMAD R13, R2, R10, R13 ;  /* 0x0000000a020d7224 */ /* 0x000fe400078e020d */
[----:B------:R-:W-:Y:S02]  /*43f0*/  @!P0 IMAD R9, R15, R72, R3 ;  /* 0x000000480f098224 */ /* 0x000fe400078e0203 */
[----:B------:R-:W-:Y:S02]  /*4400*/  @!P0 IMAD.MOV.U32 R3, RZ, RZ, R0 ;  /* 0x000000ffff038224 */ /* 0x000fe400078e0000 */
[----:B------:R-:W-:Y:S02]  /*4410*/  IMAD R8, R6, R11, R8 ;  /* 0x0000000b06087224 */ /* 0x000fe400078e0208 */
[----:B------:R-:W-:Y:S02]  /*4420*/  IMAD R13, R3, R2, R13 ;  /* 0x00000002030d7224 */ /* 0x000fe400078e020d */
[----:B------:R-:W-:Y:S02]  /*4430*/  IMAD R8, R9, R6, R8 ;  /* 0x0000000609087224 */ /* 0x000fe400078e0208 */
.L_x_78:
[----:B------:R-:W-:Y:S05]  /*4440*/  BRA.U UP1, `(.L_x_79) ;  /* 0x0000000101107547 */ /* 0x000fea000b800000 */
[----:B------:R-:W-:Y:S04]  /*4450*/  MOV R0, UR6 ;  /* 0x0000000600007c02 */ /* 0x000fe80008000f00 */
[----:B------:R-:W-:Y:S04]  /*4460*/  SHF.L.U32 R3, R0, 0x1f, RZ ;  /* 0x0000001f00037819 */ /* 0x000fe800000006ff */
[----:B------:R-:W2:Y:S02]  /*4470*/  SYNCS.PHASECHK.TRANS64.TRYWAIT P0, [UR7+0x128], R3 ;  /* 0x00012803ff0075a7 */ /* 0x000ea40008001107 */
[----:B--2---:R-:W-:Y:S05]  /*4480*/  @!P0 BRA `(.L_x_80) ;  /* 0x0000007800e08947 */ /* 0x004fea0003800000 */
.L_x_79:
[----:B------:R-:W-:Y:S02]  /*4490*/  R2UR UR35, R21 ;  /* 0x00000000152372ca */ /* 0x000fe400000e0000 */
[----:B------:R-:W-:Y:S02]  /*44a0*/  R2UR UR34, R20 ;  /* 0x00000000142272ca */ /* 0x000fe400000e0000 */
[----:B------:R-:W-:Y:S02]  /*44b0*/  ISETP.NE.U32.AND P2, PT, RZ, UR4, PT ;  /* 0x00000004ff007c0c */ /* 0x000fe4000bf45070 */
[----:B------:R-:W-:Y:S02]  /*44c0*/  SHF.L.U32 R12, R31, 0x1f, RZ ;  /* 0x0000001f1f0c7819 */ /* 0x000fe400000006ff */
[----:B------:R-:W-:Y:S05]  /*44d0*/  ISETP.NE.AND.EX P2, PT, RZ, UR5, PT, P2 ;  /* 0x00000005ff007c0c */ /* 0x000fea000bf45320 */
[----:B------:R-:W-:Y:S02]  /*44e0*/  USHF.L.U32 UR35, UR35, 0x7, URZ ;  /* 0x0000000723237899 */ /* 0x000fe400080006ff */
[----:B------:R-:W-:Y:S01]  /*44f0*/  USHF.L.U32 UR34, UR34, 0x8, URZ ;  /* 0x0000000822227899 */ /* 0x000fe200080006ff */
[----:B------:R-:W-:Y:S11]  /*4500*/  BRA.U !UP3, `(.L_x_81) ;  /* 0x000000010b347547 */ /* 0x000ff6000b800000 */
[----:B------:R-:W-:Y:S01]  /*4510*/  UPLOP3.LUT UP0, UPT, UPT, UPT, UP2, 0x80, 0x8 ;  /* 0x000000000008789c */ /* 0x000fe20003f0f020 */
[----:B--2---:R-:W-:Y:S02]  /*4520*/  HFMA2 R0, -RZ, RZ, 0, 5.9604644775390625e-08 ;  /* 0x00000001ff007431 */ /* 0x004fe400000001ff */
[----:B------:R-:W-:Y:S03]  /*4530*/  IMAD.MOV.U32 R171, RZ, RZ, 0x1 ;  /* 0x00000001ffab7424 */ /* 0x000fe600078e00ff */
[----:B------:R-:W-:Y:S05]  /*4540*/  PLOP3.LUT P0, PT, PT, PT, UP0, 0x80, 0x8 ;  /* 0x000000000008781c */ /* 0x000fea0003f0f008 */
[----:B------:R-:W2:Y:S01]  /*4550*/  @UP0 LDCU.64 UR10, c[0x0][0x888] ;  /* 0x00011100ff0a07ac */ /* 0x000ea20008000a00 */
[----:B------:R-:W-:Y:S07]  /*4560*/  @UP0 UIMAD UR8, UR36, UR4, URZ ;  /* 0x00000004240802a4 */ /* 0x000fee000f8e02ff */
[----:B------:R-:W-:Y:S01]  /*4570*/  @!P0 PRMT R171, R0, 0x7610, R171 ;  /* 0x0000761000ab8816 */ /* 0x000fe200000000ab */
[----:B--2---:R-:W-:Y:S03]  /*4580*/  @UP0 UIMAD.WIDE UR10, UR8, 0x4, UR10 ;  /* 0x00000004080a08a5 */ /* 0x004fe6000f8e020a */
[----:B------:R-:W2:Y:S03]  /*4590*/  @!UP0 LDCU UR8, c[0x0][0x880] ;  /* 0x00011000ff0887ac */ /* 0x000ea60008000800 */
[----:B------:R-:W-:Y:S01]  /*45a0*/  IMAD.U32 R10, RZ, RZ, UR10 ;  /* 0x0000000aff0a7e24 */ /* 0x000fe2000f8e00ff */
[----:B------:R-:W-:Y:S05]  /*45b0*/  MOV R11, UR11 ;  /* 0x0000000b000b7c02 */ /* 0x000fea0008000f00 */
[----:B-----5:R3:W5:Y:S02]  /*45c0*/  @P0 LDG.E R81, desc[UR46][R10.64] ;  /* 0x0000002e0a510981 */ /* 0x020764000c1e1900 */
[----:B--23--:R-:W-:Y:S07]  /*45d0*/  @!P0 IMAD.U32 R81, RZ, RZ, UR8 ;  /* 0x00000008ff518e24 */ /* 0x00cfee000f8e00ff */
.L_x_81:
[----:B-----5:R-:W-:Y:S01]  /*45e0*/  @!P2 FSETP.EQ.AND P0, PT, R81, RZ, PT ;  /* 0x000000ff5100a20b */ /* 0x020fe20003f02000 */
[----:B------:R-:W-:Y:S01]  /*45f0*/  @!UPT UIADD3 URZ, UPT, UPT, URZ, URZ, URZ ;  /* 0x000000fffffff290 */ /* 0x000fe2000fffe0ff */
[----:B------:R-:W-:Y:S11]  /*4600*/  @!P2 BRA `(.L_x_82) ;  /* 0x000000000014a947 */ /* 0x000ff60003800000 */
[----:B------:R-:W-:Y:S02]  /*4610*/  LOP3.LUT P2, RZ, R171, 0xff, RZ, 0xc0, !PT ;  /* 0x000000ffabff7812 */ /* 0x000fe4000784c0ff */
[----:B------:R-:W-:Y:S04]  /*4620*/  PLOP3.LUT P0, PT, PT, PT, UP0, 0x80, 0x8 ;  /* 0x000000000008781c */ /* 0x000fe80003f0f008 */
[----:B------:R-:W-:Y:S07]  /*4630*/  PLOP3.LUT P0, PT, P0, PT, PT, 0x8, 0x80 ;  /* 0x000000000080781c */ /* 0x000fee000070e170 */
[----:B------:R-:W-:Y:S11]  /*4640*/  @P2 FSETP.EQ.AND P0, PT, R81, RZ, PT ;  /* 0x000000ff5100220b */ /* 0x000ff60003f02000 */
[----:B------:R-:W-:Y:S02]  /*4650*/  @!UPT UIADD3 URZ, UPT, UPT, URZ, URZ, URZ ;  /* 0x000000fffffff290 */ /* 0x000fe4000fffe0ff */
.L_x_82:
[----:B------:R-:W3:Y:S01]  /*4660*/  SYNCS.PHASECHK.TRANS64.TRYWAIT P2, [UR7+0x100], R12 ;  /* 0x0001000cff0075a7 */ /* 0x000ee20008041107 */
[----:B------:R-:W-:Y:S04]  /*4670*/  ELECT P4, URZ, PT ;  /* 0x0000000000ff782f */ /* 0x000fe80003880000 */
[----:B------:R-:W-:Y:S11]  /*4680*/  PLOP3.LUT P4, PT, P0, P4, PT, 0xf2, 0x2f ;  /* 0x00000000002f781c */ /* 0x000ff60000789e72 */
[----:B------:R-:W-:Y:S02]  /*4690*/  @!UPT UIADD3 URZ, UPT, UPT, URZ, URZ, URZ ;  /* 0x000000fffffff290 */ /* 0x000fe4000fffe0ff */
[----:B-1----:R-:W-:Y:S05]  /*46a0*/  @!P4 IADD3 R9, P0, PT, R32, 0x580, RZ ;  /* 0x000005802009c810 */ /* 0x002fea0007f1e0ff */
[----:B--2---:R-:W-:Y:S01]  /*46b0*/  @!P4 IMAD.X R0, RZ, RZ, R33, P0 ;  /* 0x000000ffff00c224 */ /* 0x004fe200000e0621 */
[----:B---3--:R-:W-:Y:S07]  /*46c0*/  @!P2 BRA `(.L_x_83) ;  /* 0x000000780068a947 */ /* 0x008fee0003800000 */
.L_x_183:
[----:B------:R-:W-:Y:S01]  /*46d0*/  @!P4 R2UR UR8, R0 ;  /* 0x000000000008c2ca */ /* 0x000fe200000e0000 */
[----:B------:R-:W-:Y:S01]  /*46e0*/  VOTEU.ALL UP1, P4 ;  /* 0x0000000000ff7886 */ /* 0x000fe20002020000 */
[----:B------:R-:W-:Y:S01]  /*46f0*/  @!P4 R2UR UR9, R9 ;  /* 0x000000000909c2ca */ /* 0x000fe200000e0000 */
[----:B------:R-:W-:Y:S01]  /*4700*/  @!P4 IMAD.MOV.U32 R0, RZ, RZ, 0x2000 ;  /* 0x00002000ff00c424 */ /* 0x000fe200078e00ff */
[----:B------:R-:W-:Y:S01]  /*4710*/  UMOV UR10, 0x0 ;  /* 0x00000000000a7882 */ /* 0x000fe20000000000 */
[----:B------:R-:W-:Y:S01]  /*4720*/  UMOV UR11, 0x10000000 ;  /* 0x10000000000b7882 */ /* 0x000fe20000000000 */
[----:B------:R-:W-:Y:S01]  /*4730*/  @!UP1 UIADD3 UR32, UPT, UPT, UR7, 0x200, URZ ;  /* 0x0000020007209890 */ /* 0x000fe2000fffe0ff */
[----:B------:R-:W-:Y:S01]  /*4740*/  @!P4 IADD3 R9, P0, PT, R32, 0x580, RZ ;  /* 0x000005802009c810 */ /* 0x000fe20007f1e0ff */
[----:B------:R-:W-:Y:S05]  /*4750*/  VOTEU.ALL UP1, P4 ;  /* 0x0000000000ff7886 */ /* 0x000fea0002020000 */
[----:B------:R-:W-:Y:S01]  /*4760*/  IMAD.U32 R11, RZ, RZ, UR8 ;  /* 0x00000008ff0b7e24 */ /* 0x000fe2000f8e00ff */
[----:B------:R-:W-:Y:S01]  /*4770*/  UPRMT UR8, UR37, 0x654, UR33 ;  /* 0x0000065425087896 */ /* 0x000fe20008000021 */
[----:B------:R-:W-:Y:S03]  /*4780*/  IMAD.U32 R10, RZ, RZ, UR9 ;  /* 0x00000009ff0a7e24 */ /* 0x000fe6000f8e00ff */
[----:B------:R-:W-:Y:S02]  /*4790*/  @!P4 R2UR UR15, R11 ;  /* 0x000000000b0fc2ca */ /* 0x000fe400000e0000 */
[----:B------:R-:W-:Y:S11]  /*47a0*/  @!P4 R2UR UR14, R10 ;  /* 0x000000000a0ec2ca */ /* 0x000ff600000e0000 */
[----:B------:R-:W-:Y:S02]  /*47b0*/  @!UPT UIADD3 URZ, UPT, UPT, URZ, URZ, URZ ;  /* 0x000000fffffff290 */ /* 0x000fe4000fffe0ff */
[----:B------:R2:W-:Y:S01]  /*47c0*/  @!UP1 UTMALDG.3D [UR32], [UR14], desc[UR10] ;  /* 0x00000a200e0095b4 */ /* 0x0005e20008011000 */
[----:B------:R3:W-:Y:S01]  /*47d0*/  @!P4 SYNCS.ARRIVE.TRANS64.RED.A0TR RZ, [UR7+0xe0], R0 ;  /* 0x0000e000ffffc9a7 */ /* 0x0007e20008300407 */
[----:B------:R-:W-:Y:S01]  /*47e0*/  SYNCS.ARRIVE.TRANS64.RED.A1T0 RZ, [UR8], RZ ;  /* 0x000000ffffff79a7 */ /* 0x000fe20008100408 */
[----:B---3--:R-:W-:Y:S01]  /*47f0*/  @!P4 IMAD.X R0, RZ, RZ, R33, P0 ;  /* 0x000000ffff00c224 */ /* 0x008fe200000e0621 */
[----:B------:R-:W3:Y:S02]  /*4800*/  SYNCS.PHASECHK.TRANS64.TRYWAIT P2, [UR7+0x108], R12 ;  /* 0x0001080cff0075a7 */ /* 0x000ee40008041107 */
[----:B--23--:R-:W-:Y:S05]  /*4810*/  @!P2 BRA `(.L_x_84) ;  /* 0x00000078002ca947 */ /* 0x00cfea0003800000 */
.L_x_185:
        /* <DEDUP_REMOVED lines=8> */
[----:B------:R-:W-:Y:S01]  /*48a0*/  @!UP1 UIADD3 UR24, UPT, UPT, UR7, 0x2200, URZ ;  /* 0x0000220007189890 */ /* 0x000fe2000fffe0ff */
[----:B------:R-:W-:Y:S01]  /*48b0*/  VOTEU.ALL UP1, P4 ;  /* 0x0000000000ff7886 */ /* 0x000fe20002020000 */
[----:B------:R-:W-:Y:S01]  /*48c0*/  UMOV UR27, UR35 ;  /* 0x00000023001b7c82 */ /* 0x000fe20008000000 */
[----:B------:R-:W-:Y:S02]  /*48d0*/  UMOV UR28, UR36 ;  /* 0x00000024001c7c82 */ /* 0x000fe40008000000 */
[----:B------:R-:W-:Y:S01]  /*48e0*/  IMAD.U32 R11, RZ, RZ, UR8 ;  /* 0x00000008ff0b7e24 */ /* 0x000fe2000f8e00ff */
[----:B------:R-:W-:Y:S01]  /*48f0*/  UPRMT UR8, UR37, 0x654, UR25 ;  /* 0x0000065425087896 */ /* 0x000fe20008000019 */
[----:B------:R-:W-:Y:S02]  /*4900*/  IMAD.U32 R10, RZ, RZ, UR9 ;  /* 0x00000009ff0a7e24 */ /* 0x000fe4000f8e00ff */
[----:B------:R-:W-:Y:S01]  /*4910*/  @!P4 IMAD.X R20, RZ, RZ, R33, P0 ;  /* 0x000000ffff14c224 */ /* 0x000fe200000e0621 */
[----:B------:R-:W-:Y:S02]  /*4920*/  @!P4 R2UR UR15, R11 ;  /* 0x000000000b0fc2ca */ /* 0x000fe400000e0000 */
[----:B------:R-:W-:Y:S11]  /*4930*/  @!P4 R2UR UR14, R10 ;  /* 0x000000000a0ec2ca */ /* 0x000ff600000e0000 */
[----:B------:R-:W-:Y:S02]  /*4940*/  @!UPT UIADD3 URZ, UPT, UPT, URZ, URZ, URZ ;  /* 0x000000fffffff290 */ /* 0x000fe4000fffe0ff */
[----:B------:R2:W-:Y:S01]  /*4950*/  @!UP1 UTMALDG.3D [UR24], [UR14], desc[UR10] ;  /* 0x00000a180e0095b4 */ /* 0x0005e20008011000 */
[----:B------:R2:W-:Y:S01]  /*4960*/  @!P4 SYNCS.ARRIVE.TRANS64.RED.A0TR RZ, [UR7+0xe8], R0 ;  /* 0x0000e800ffffc9a7 */ /* 0x0005e20008300407 */
[----:B------:R-:W-:Y:S01]  /*4970*/  SYNCS.ARRIVE.TRANS64.RED.A1T0 RZ, [UR8], RZ ;  /* 0x000000ffffff79a7 */ /* 0x000fe20008100408 */
[----:B------:R-:W3:Y:S02]  /*4980*/  SYNCS.PHASECHK.TRANS64.TRYWAIT P2, [UR7+0x110], R12 ;  /* 0x0001100cff0075a7 */ /* 0x000ee40008041107 */
[----:B--23--:R-:W-:Y:S05]  /*4990*/  @!P2 BRA `(.L_x_85) ;  /* 0x0000007400e4a947 */ /* 0x00cfea0003800000 */
.L_x_187:
[----:B------:R-:W2:Y:S01]  /*49a0*/  LDC.64 R14, c[0x0][0xb10] ;  /* 0x0002c400ff0e7b82 */ /* 0x000ea20000000a00 */
[----:B------:R-:W-:Y:S01]  /*49b0*/  @!P4 R2UR UR8, R20 ;  /* 0x000000001408c2ca */ /* 0x000fe200000e0000 */
[----:B------:R-:W-:Y:S01]  /*49c0*/  VOTEU.ALL UP1, P4 ;  /* 0x0000000000ff7886 */ /* 0x000fe20002020000 */
[----:B------:R-:W-:Y:S01]  /*49d0*/  @!P4 R2UR UR9, R21 ;  /* 0x000000001509c2ca */ /* 0x000fe200000e0000 */
[----:B------:R-:W-:Y:S01]  /*49e0*/  UMOV UR10, 0x0 ;  /* 0x00000000000a7882 */ /* 0x000fe20000000000 */
[----:B------:R-:W-:Y:S03]  /*49f0*/  UMOV UR11, 0x10000000 ;  /* 0x10000000000b7882 */ /* 0x000fe60000000000 */
[----:B------:R-:W3:Y:S01]  /*4a00*/  LDC.64 R10, c[0x0][0xb18] ;  /* 0x0002c600ff0a7b82 */ /* 0x000ee20000000a00 */
[----:B------:R-:W-:Y:S01]  /*4a10*/  @!UP1 UIADD3 UR18, UPT, UPT, UR34, 0x80, URZ ;  /* 0x0000008022129890 */ /* 0x000fe2000fffe0ff */
[----:B------:R-:W-:Y:S01]  /*4a20*/  @P3 SHF.R.U32.HI R28, RZ, 0x10, R25 ;  /* 0x00000010ff1c3819 */ /* 0x000fe20000011619 */
[----:B------:R-:W-:Y:S01]  /*4a30*/  @!UP1 UIADD3 UR16, UPT, UPT, UR7, 0x4200, URZ ;  /* 0x0000420007109890 */ /* 0x000fe2000fffe0ff */
[----:B------:R-:W-:Y:S01]  /*4a40*/  VIADD R30, R30, 0x1 ;  /* 0x000000011e1e7836 */ /* 0x000fe20000000000 */
[----:B------:R-:W-:Y:S03]  /*4a50*/  VOTEU.ALL UP1, P4 ;  /* 0x0000000000ff7886 */ /* 0x000fe60002020000 */
[----:B------:R-:W5:Y:S01]  /*4a60*/  @!P1 LDC R0, c[0x0][0xb20] ;  /* 0x0002c800ff009b82 */ /* 0x000f620000000800 */
[----:B------:R-:W-:Y:S01]  /*4a70*/  UMOV UR19, UR35 ;  /* 0x0000002300137c82 */ /* 0x000fe20008000000 */
[----:B------:R-:W-:Y:S01]  /*4a80*/  IMAD.U32 R21, RZ, RZ, UR8 ;  /* 0x00000008ff157e24 */ /* 0x000fe2000f8e00ff */
[----:B------:R-:W-:Y:S05]  /*4a90*/  UMOV UR20, UR36 ;  /* 0x0000002400147c82 */ /* 0x000fea0008000000 */
[----:B-1----:R-:W1:Y:S01]  /*4aa0*/  @!P1 LDC R3, c[0x0][0xb0c] ;  /* 0x0002c300ff039b82 */ /* 0x002e620000000800 */
[----:B------:R-:W-:Y:S01]  /*4ab0*/  IMAD.U32 R20, RZ, RZ, UR9 ;  /* 0x00000009ff147e24 */ /* 0x000fe2000f8e00ff */
[----:B------:R-:W-:Y:S01]  /*4ac0*/  UPRMT UR8, UR37, 0x654, UR17 ;  /* 0x0000065425087896 */ /* 0x000fe20008000011 */
[----:B------:R-:W-:Y:S03]  /*4ad0*/  @!P4 R2UR UR15, R21 ;  /* 0x00000000150fc2ca */ /* 0x000fe600000e0000 */
[----:B------:R-:W-:Y:S01]  /*4ae0*/  @!P4 R2UR UR14, R20 ;  /* 0x00000000140ec2ca */ /* 0x000fe200000e0000 */
[----:B------:R-:W-:Y:S11]  /*4af0*/  @!P4 IMAD.MOV.U32 R20, RZ, RZ, 0x2000 ;  /* 0x00002000ff14c424 */ /* 0x000ff600078e00ff */
[----:B------:R-:W-:Y:S01]  /*4b00*/  @!UPT UIADD3 URZ, UPT, UPT, URZ, URZ, URZ ;  /* 0x000000fffffff290 */ /* 0x000fe2000fffe0ff */
[----:B------:R1:W-:Y:S01]  /*4b10*/  @!UP1 UTMALDG.3D [UR16], [UR14], desc[UR10] ;  /* 0x00000a100e0095b4 */ /* 0x0003e20008011000 */
[----:B------:R1:W-:Y:S02]  /*4b20*/  @!P4 SYNCS.ARRIVE.TRANS64.RED.A0TR RZ, [UR7+0xf0], R20 ;  /* 0x0000f014ffffc9a7 */ /* 0x0003e40008300407 */
[----:B-1----:R-:W-:Y:S01]  /*4b30*/  @!P1 ISETP.NE.AND P2, PT, R3, 0x1, PT ;  /* 0x000000010300980c */ /* 0x002fe20003f45270 */
[C---:B--2---:R-:W-:Y:S01]  /*4b40*/  @!P1 IMAD.HI.U32 R14, R13.reuse, R14, RZ ;  /* 0x0000000e0d0e9227 */ /* 0x044fe200078e00ff */
[----:B---3--:R-:W-:Y:S03]  /*4b50*/  @!P1 ISETP.NE.AND P0, PT, R10, 0x1, PT ;  /* 0x000000010a00980c */ /* 0x008fe60003f05270 */
[C---:B------:R-:W-:Y:S01]  /*4b60*/  @!P1 IMAD.HI.U32 R11, R8.reuse, R11, RZ ;  /* 0x0000000b080b9227 */ /* 0x040fe200078e00ff */
[----:B------:R-:W-:Y:S04]  /*4b70*/  @!P1 SHF.R.U32.HI R14, RZ, R15, R14 ;  /* 0x0000000fff0e9219 */ /* 0x000fe8000001160e */
[----:B-----5:R-:W-:Y:S01]  /*4b80*/  @!P1 SHF.R.U32.HI R9, RZ, R0, R11 ;  /* 0x00000000ff099219 */ /* 0x020fe2000001160b */
[----:B------:R-:W-:Y:S01]  /*4b90*/  SYNCS.ARRIVE.TRANS64.RED.A1T0 RZ, [UR8], RZ ;  /* 0x000000ffffff79a7 */ /* 0x000fe20008100408 */
[----:B------:R-:W-:Y:S02]  /*4ba0*/  @!P1 SEL R14, R13, R14, !P2 ;  /* 0x0000000e0d0e9207 */ /* 0x000fe40005000000 */
[----:B------:R-:W-:Y:S01]  /*4bb0*/  @!P1 SEL R9, R8, R9, !P0 ;  /* 0x0000000908099207 */ /* 0x000fe20004000000 */
[----:B------:R-:W1:Y:S04]  /*4bc0*/  SYNCS.PHASECHK.TRANS64.TRYWAIT P5, [UR7+0x118], R12 ;  /* 0x0001180cff0075a7 */ /* 0x000e6800080a1107 */
[----:B------:R-:W-:Y:S02]  /*4bd0*/  @!P1 IMAD.IADD R0, R9, 0x1, -R14 ;  /* 0x0000000109009824 */ /* 0x000fe400078e0a0e */
[----:B------:R-:W-:Y:S02]  /*4be0*/  @!P1 IMAD.IADD R9, R14, 0x1, -R9 ;  /* 0x000000010e099824 */ /* 0x000fe400078e0a09 */
[----:B------:R-:W-:Y:S02]  /*4bf0*/  @!P1 IMAD R13, R0, R3, R13 ;  /* 0x00000003000d9224 */ /* 0x000fe400078e020d */
[----:B------:R-:W-:Y:S01]  /*4c00*/  @!P1 IMAD R8, R9, R10, R8 ;  /* 0x0000000a09089224 */ /* 0x000fe200078e0208 */
[----:B-1----:R-:W-:Y:S06]  /*4c10*/  @!P5 BRA `(.L_x_86) ;  /* 0x00000074005cd947 */ /* 0x002fec0003800000 */
.L_x_189:
[----:B-1----:R-:W-:Y:S01]  /*4c20*/  @!P4 IADD3 R3, P0, PT, R32, 0x580, RZ ;  /* 0x000005802003c810 */ /* 0x002fe20007f1e0ff */
[----:B------:R-:W-:Y:S01]  /*4c30*/  VOTEU.ALL UP1, P4 ;  /* 0x0000000000ff7886 */ /* 0x000fe20002020000 */
[----:B------:R-:W-:Y:S01]  /*4c40*/  UMOV UR18, 0x0 ;  /* 0x0000000000127882 */ /* 0x000fe20000000000 */
[----:B------:R-:W-:Y:S01]  /*4c50*/  UMOV UR19, 0x10000000 ;  /* 0x1000000000137882 */ /* 0x000fe20000000000 */
[----:B------:R-:W-:Y:S01]  /*4c60*/  @!P4 R2UR UR9, R3 ;  /* 0x000000000309c2ca */ /* 0x000fe200000e0000 */
[----:B------:R-:W-:Y:S01]  /*4c70*/  @!P4 IMAD.X R0, RZ, RZ, R33, P0 ;  /* 0x000000ffff00c224 */ /* 0x000fe200000e0621 */
[----:B------:R-:W-:Y:S01]  /*4c80*/  @!UP1 UIADD3 UR10, UPT, UPT, UR34, 0xc0, URZ ;  /* 0x000000c0220a9890 */ /* 0x000fe2000fffe0ff */
[----:B------:R-:W-:Y:S01]  /*4c90*/  ISETP.NE.AND P0, PT, R30, 0x2, PT ;  /* 0x000000021e00780c */ /* 0x000fe20003f05270 */
[----:B------:R-:W-:Y:S01]  /*4ca0*/  UMOV UR11, UR35 ;  /* 0x00000023000b7c82 */ /* 0x000fe20008000000 */
[----:B------:R-:W-:Y:S01]  /*4cb0*/  UMOV UR12, UR36 ;  /* 0x00000024000c7c82 */ /* 0x000fe20008000000 */
[----:B------:R-:W-:Y:S01]  /*4cc0*/  @!P4 R2UR UR8, R0 ;  /* 0x000000000008c2ca */ /* 0x000fe200000e0000 */
[----:B------:R-:W-:Y:S01]  /*4cd0*/  IMAD.IADD R20, R8, 0x1, R147 ;  /* 0x0000000108147824 */ /* 0x000fe200078e0293 */
[----:B------:R-:W-:Y:S01]  /*4ce0*/  @P3 R2UR UR36, R28 ;  /* 0x000000001c2432ca */ /* 0x000fe200000e0000 */
[----:B------:R-:W-:Y:S01]  /*4cf0*/  IMAD.IADD R21, R13, 0x1, R170 ;  /* 0x000000010d157824 */ /* 0x000fe200078e02aa */
[----:B------:R-:W-:Y:S02]  /*4d00*/  SEL R0, RZ, 0x1, P0 ;  /* 0x00000001ff007807 */ /* 0x000fe40000000000 */
[----:B------:R-:W-:Y:S01]  /*4d10*/  LOP3.LUT R31, R31, 0x1, RZ, 0x3c, !PT ;  /* 0x000000011f1f7812 */ /* 0x000fe200078e3cff */
[----:B------:R-:W-:Y:S01]  /*4d20*/  IMAD.U32 R10, RZ, RZ, UR9 ;  /* 0x00000009ff0a7e24 */ /* 0x000fe2000f8e00ff */
[----:B------:R-:W-:Y:S01]  /*4d30*/  @!UP1 UIADD3 UR9, UPT, UPT, UR7, 0xf8, URZ ;  /* 0x000000f807099890 */ /* 0x000fe2000fffe0ff */
[----:B------:R-:W-:Y:S02]  /*4d40*/  LOP3.LUT R29, R29, R0, RZ, 0x3c, !PT ;  /* 0x000000001d1d7212 */ /* 0x000fe400078e3cff */
[----:B------:R-:W-:Y:S02]  /*4d50*/  SEL R30, R30, RZ, P0 ;  /* 0x000000ff1e1e7207 */ /* 0x000fe40000000000 */
[----:B------:R-:W-:Y:S01]  /*4d60*/  IMAD.U32 R11, RZ, RZ, UR8 ;  /* 0x00000008ff0b7e24 */ /* 0x000fe2000f8e00ff */
[----:B------:R-:W-:Y:S01]  /*4d70*/  @!P4 R2UR UR14, R10 ;  /* 0x000000000a0ec2ca */ /* 0x000fe200000e0000 */
[----:B------:R-:W-:Y:S01]  /*4d80*/  @!UP1 UIADD3 UR8, UPT, UPT, UR7, 0x6200, URZ ;  /* 0x0000620007089890 */ /* 0x000fe2000fffe0ff */
[----:B------:R-:W-:Y:S02]  /*4d90*/  VOTEU.ALL UP1, P4 ;  /* 0x0000000000ff7886 */ /* 0x000fe40002020000 */
[----:B------:R-:W-:Y:S11]  /*4da0*/  @!P4 R2UR UR15, R11 ;  /* 0x000000000b0fc2ca */ /* 0x000ff600000e0000 */
[----:B------:R-:W-:Y:S02]  /*4db0*/  @!UPT UIADD3 URZ, UPT, UPT, URZ, URZ, URZ ;  /* 0x000000fffffff290 */ /* 0x000fe4000fffe0ff */
[----:B------:R2:W-:Y:S01]  /*4dc0*/  @!UP1 UTMALDG.3D [UR8], [UR14], desc[UR18] ;  /* 0x000012080e0095b4 */ /* 0x0005e20008011000 */
[----:B------:R2:W-:Y:S01]  /*4dd0*/  @!P4 SYNCS.ARRIVE.TRANS64.RED.A0TR RZ, [UR7+0xf8], R23 ;  /* 0x0000f817ffffc9a7 */ /* 0x0005e20008300407 */
[----:B------:R-:W-:Y:S01]  /*4de0*/  UPLOP3.LUT UP1, UPT, UPT, UPT, UPT, 0x80, 0x8 ;  /* 0x000000000008789c */ /* 0x000fe20003f2f070 */
[----:B------:R-:W-:Y:S01]  /*4df0*/  SYNCS.ARRIVE.TRANS64.RED.A1T0 RZ, [UR13], RZ ;  /* 0x000000ffffff79a7 */ /* 0x000fe2000810040d */
[----:B------:R-:W-:Y:S09]  /*4e00*/  @P3 BRA `(.L_x_87) ;  /* 0xfffffff000943947 */ /* 0x000ff2000383ffff */
[----:B------:R-:W-:-:S04]  /*4e10*/  SHF.L.U32 R3, R31, 0x1f, RZ ;  /* 0x0000001f1f037819 */ /* 0x000fc800000006ff */
[----:B------:R-:W1:Y:S02]  /*4e20*/  SYNCS.PHASECHK.TRANS64.TRYWAIT P0, [UR7+0x100], R3 ;  /* 0x00010003ff0075a7 */ /* 0x000e640008001107 */
[----:B-1----:R-:W-:Y:S05]  /*4e30*/  @!P0 BRA `(.L_x_88) ;  /* 0x0000007000ec8947 */ /* 0x002fea0003800000 */
.L_x_191:
[----:B------:R-:W3:Y:S02]  /*4e40*/  SYNCS.PHASECHK.TRANS64.TRYWAIT P0, [UR7+0x108], R3 ;  /* 0x00010803ff0075a7 */ /* 0x000ee40008001107 */
[----:B---3--:R-:W-:Y:S05]  /*4e50*/  @!P0 BRA `(.L_x_89) ;  /* 0x0000007000fc8947 */ /* 0x008fea0003800000 */
.L_x_193:
[----:B------:R-:W3:Y:S02]  /*4e60*/  SYNCS.PHASECHK.TRANS64.TRYWAIT P0, [UR7+0x110], R3 ;  /* 0x00011003ff0075a7 */ /* 0x000ee40008001107 */
[----:B---3--:R-:W-:Y:S05]  /*4e70*/  @!P0 BRA `(.L_x_90) ;  /* 0x00000074000c8947 */ /* 0x008fea0003800000 */
.L_x_195:
[----:B-1----:R-:W-:-:S07]  /*4e80*/  MOV R0, UR7 ;  /* 0x0000000700007c02 */ /* 0x002fce0008000f00 */
.L_x_91:
[----:B-1----:R-:W-:-:S04]  /*4e90*/  SHF.L.U32 R3, R31, 0x1f, RZ ;  /* 0x0000001f1f037819 */ /* 0x002fc800000006ff */
[----:B------:R1:W3:Y:S03]  /*4ea0*/  SYNCS.PHASECHK.TRANS64.TRYWAIT P0, [R0+URZ+0x118], R3 ;  /* 0x00011803000075a7 */ /* 0x0002e600080011ff */
[----:B---3--:R-:W-:Y:S05]  /*4eb0*/  @!P0 NANOSLEEP.SYNCS 0x989680 ;  /* 0x009896800000895d */ /* 0x008fea0003900000 */
[----:B------:R-:W3:Y:S02]  /*4ec0*/  @!P0 SYNCS.PHASECHK.TRANS64 P0, [R0+URZ+0x118], R3 ;  /* 0x00011803000085a7 */ /* 0x000ee400080010ff */
[----:B--23--:R-:W-:Y:S05]  /*4ed0*/  @P0 EXIT ;  /* 0x000000000000094d */ /* 0x00cfea0003800000 */
[----:B------:R-:W-:Y:S05]  /*4ee0*/  BRA `(.L_x_91) ;  /* 0xfffffffc00e87947 */ /* 0x000fea000383ffff */
.L_x_76:
[----:B------:R-:W-:-:S06]  /*4ef0*/  UISETP.GE.AND UP1, UPT, UR8, 0x4, UPT ;  /* 0x000000040800788c */ /* 0x000fcc000bf26270 */
[----:B------:R-:W-:-:S13]  /*4f00*/  PLOP3.LUT P0, PT, PT, PT, UP1, 0x80, 0x8 ;  /* 0x000000000008781c */ /* 0x000fda0003f0f018 */
[----:B------:R-:W-:Y:S05]  /*4f10*/  @!P0 EXIT ;  /* 0x000000000000894d */ /* 0x000fea0003800000 */
[----:B------:R-:W-:Y:S01]  /*4f20*/  BAR.SYNC.DEFER_BLOCKING 0x6, 0xa0 ;  /* 0x0182800000007b1d */ /* 0x000fe20000010000 */
[C---:B------:R-:W-:Y:S01]  /*4f30*/  IMAD.SHL.U32 R3, R185.reuse, 0x40, RZ ;  /* 0x00000040b9037824 */ /* 0x040fe200078e00ff */
[C---:B------:R-:W-:Y:S01]  /*4f40*/  LOP3.LUT R189, R185.reuse, 0x60, RZ, 0xc0, !PT ;  /* 0x00000060b9bd7812 */ /* 0x040fe200078ec0ff */
[C---:B------:R-:W-:Y:S01]  /*4f50*/  IMAD.SHL.U32 R172, R185.reuse, 0x8, RZ ;  /* 0x00000008b9ac7824 */ /* 0x040fe200078e00ff */
[C---:B------:R-:W-:Y:S01]  /*4f60*/  LOP3.LUT R187, R185.reuse, 0x2, RZ, 0xc0, !PT ;  /* 0x00000002b9bb7812 */ /* 0x040fe200078ec0ff */
[----:B------:R-:W-:Y:S01]  /*4f70*/  IMAD.U32 R79, R185, 0x10000, RZ ;  /* 0x00010000b94f7824 */ /* 0x000fe200078e00ff */
[----:B------:R-:W-:Y:S02]  /*4f80*/  UMOV UR49, 0x400 ;  /* 0x0000040000317882 */ /* 0x000fe40000000000 */
[----:B------:R-:W1:Y:S01]  /*4f90*/  LDC R177, c[0x0][0x370] ;  /* 0x0000dc00ffb17b82 */ /* 0x000e620000000800 */
[----:B------:R-:W-:Y:S01]  /*4fa0*/  ULEA UR49, UR37, UR49, 0x18 ;  /* 0x0000003125317291 */ /* 0x000fe2000f8ec0ff */
[----:B------:R-:W-:Y:S01]  /*4fb0*/  LOP3.LUT R5, R3, 0x180, RZ, 0xc0, !PT ;  /* 0x0000018003057812 */ /* 0x000fe200078ec0ff */
[----:B------:R-:W-:Y:S01]  /*4fc0*/  HFMA2 R191, -RZ, RZ, 0, 0 ;  /* 0x00000000ffbf7431 */ /* 0x000fe200000001ff */
[----:B------:R-:W-:Y:S01]  /*4fd0*/  LOP3.LUT R79, R79, 0x600000, RZ, 0xc0, !PT ;  /* 0x006000004f4f7812 */ /* 0x000fe200078ec0ff */
[----:B------:R-:W-:Y:S01]  /*4fe0*/  UIADD3 UR4, UPT, UPT, UR49, 0x8200, URZ ;  /* 0x0000820031047890 */ /* 0x000fe2000fffe0ff */
[----:B------:R-:W-:Y:S01]  /*4ff0*/  LOP3.LUT R172, R5, 0x30, R172, 0xf8, !PT ;  /* 0x0000003005ac7812 */ /* 0x000fe200078ef8ac */
[----:B------:R-:W-:Y:S01]  /*5000*/  IMAD.MOV.U32 R76, RZ, RZ, RZ ;  /* 0x000000ffff4c7224 */ /* 0x000fe200078e00ff */
[----:B------:R-:W2:Y:S01]  /*5010*/  LDC R74, c[0x0][0xb0c] ;  /* 0x0002c300ff4a7b82 */ /* 0x000ea20000000800 */
[----:B------:R-:W-:-:S02]  /*5020*/  LOP3.LUT R185, R185, 0x4, RZ, 0xc0, !PT ;  /* 0x00000004b9b97812 */ /* 0x000fc400078ec0ff */
[----:B------:R-:W-:Y:S02]  /*5030*/  CS2R R182, SRZ ;  /* 0x0000000000b67805 */ /* 0x000fe4000001ff00 */
[----:B------:R-:W-:Y:S02]  /*5040*/  LOP3.LUT R172, R172, 0x1e40, R3, 0xf8, !PT ;  /* 0x00001e40acac7812 */ /* 0x000fe400078ef803 */
[----:B------:R-:W-:Y:S02]  /*5050*/  CS2R R180, SRZ ;  /* 0x0000000000b47805 */ /* 0x000fe4000001ff00 */
[----:B------:R-:W-:Y:S01]  /*5060*/  IADD3 R184, PT, PT, -R185, 0x2, RZ ;  /* 0x00000002b9b87810 */ /* 0x000fe20007ffe1ff */
[----:B------:R-:W-:Y:S01]  /*5070*/  IMAD.MOV R176, RZ, RZ, -R187 ;  /* 0x000000ffffb07224 */ /* 0x000fe200078e0abb */
[----:B------:R-:W-:Y:S01]  /*5080*/  MOV R188, UR4 ;  /* 0x0000000400bc7c02 */ /* 0x000fe20008000f00 */
[----:B------:R-:W4:Y:S01]  /*5090*/  LDC R174, c[0x0][0xb20] ;  /* 0x0002c800ffae7b82 */ /* 0x000f220000000800 */
[----:B------:R-:W3:Y:S01]  /*50a0*/  LDS R0, [UR49+0x1c0] ;  /* 0x0001c031ff007984 */ /* 0x000ee20008000800 */
[----:B------:R-:W-:Y:S01]  /*50b0*/  VIADD R186, R172, UR49 ;  /* 0x00000031acba7c36 */ /* 0x000fe20008000000 */
[----:B------:R-:W1:Y:S01]  /*50c0*/  LDCU.64 UR52, c[0x0][0x348] ;  /* 0x00006900ff3477ac */ /* 0x000e620008000a00 */
[----:B------:R-:W-:-:S02]  /*50d0*/  IMAD.MOV R175, RZ, RZ, -R185 ;  /* 0x000000ffffaf7224 */ /* 0x000fc400078e0ab9 */
[----:B------:R-:W-:Y:S01]  /*50e0*/  VIADD R186, R186, 0x200 ;  /* 0x00000200baba7836 */ /* 0x000fe20000000000 */
[----:B------:R-:W1:Y:S01]  /*50f0*/  LDCU.64 UR38, c[0x0][0x888] ;  /* 0x00011100ff2677ac */ /* 0x000e620008000a00 */
[----:B------:R-:W1:Y:S01]  /*5100*/  LDC R73, c[0x0][0xb30] ;  /* 0x0002cc00ff497b82 */ /* 0x000e620000000800 */
[----:B------:R-:W1:Y:S01]  /*5110*/  LDCU.64 UR44, c[0x0][0x890] ;  /* 0x00011200ff2c77ac */ /* 0x000e620008000a00 */
[----:B------:R-:W-:-:S06]  /*5120*/  UIADD3 UR48, UPT, UPT, UR49, 0x200, URZ ;  /* 0x0000020031307890 */ /* 0x000fcc000fffe0ff */
[----:B------:R-:W1:Y:S08]  /*5130*/  LDC.64 R168, c[0x0][0xb10] ;  /* 0x0002c400ffa87b82 */ /* 0x000e700000000a00 */
[----:B------:R-:W1:Y:S08]  /*5140*/  LDC.64 R70, c[0x0][0xb18] ;  /* 0x0002c600ff467b82 */ /* 0x000e700000000a00 */
[----:B------:R-:W1:Y:S08]  /*5150*/  LDC.64 R68, c[0x0][0xb28] ;  /* 0x0002ca00ff447b82 */ /* 0x000e700000000a00 */
[----:B------:R-:W1:Y:S01]  /*5160*/  LDC.64 R166, c[0x0][0x8b0] ;  /* 0x00022c00ffa67b82 */ /* 0x000e620000000a00 */
[----:B---3--:R-:W-:-:S07]  /*5170*/  IMAD.IADD R79, R0, 0x1, R79 ;  /* 0x00000001004f7824 */ /* 0x008fce00078e024f */
[----:B------:R-:W3:Y:S08]  /*5180*/  LDC.64 R164, c[0x0][0x8a8] ;  /* 0x00022a00ffa47b82 */ /* 0x000ef00000000a00 */
[----:B--2-4-:R-:W1:Y:S02]  /*5190*/  LDC R178, c[0x0][0x374] ;  /* 0x0000dd00ffb27b82 */ /* 0x014e640000000800 */
.L_x_136:
[C---:B------:R-:W-:Y:S02]  /*51a0*/  LEA R0, R191.reuse, UR49, 0x3 ;  /* 0x00000031bf007c11 */ /* 0x040fe4000f8e18ff */
[----:B------:R-:W-:Y:S02]  /*51b0*/  SHF.L.U32 R3, R182, 0x1f, RZ ;  /* 0x0000001fb6037819 */ /* 0x000fe400000006ff */
[----:B------:R-:W-:Y:S02]  /*51c0*/  LEA R16, R191, UR49, 0x4 ;  /* 0x00000031bf107c11 */ /* 0x000fe4000f8e20ff */
[----:B------:R-:W2:Y:S02]  /*51d0*/  SYNCS.PHASECHK.TRANS64.TRYWAIT P0, [R0+URZ+0x130], R3 ;  /* 0x00013003000075a7 */ /* 0x000ea400080011ff */
[----:B-12---:R-:W-:Y:S05]  /*51e0*/  @!P0 BRA `(.L_x_92) ;  /* 0x0000007000488947 */ /* 0x006fea0003800000 */
.L_x_196:
[----:B------:R-:W4:Y:S01]  /*51f0*/  LDC.64 R12, c[0x0][0xb10] ;  /* 0x0002c400ff0c7b82 */ /* 0x000f220000000a00 */
[----:B------:R-:W3:Y:S01]  /*5200*/  LDS.128 R16, [R16+0x1a0] ;  /* 0x0001a00010107984 */ /* 0x000ee20000000c00 */
[----:B-1----:R-:W-:Y:S01]  /*5210*/  ISETP.NE.AND P1, PT, R73, 0x1, PT ;  /* 0x000000014900780c */ /* 0x002fe20003f25270 */
[----:B--2---:R-:W-:Y:S01]  /*5220*/  VIADD R0, R0, 0x140 ;  /* 0x0000014000007836 */ /* 0x004fe20000000000 */
[----:B------:R-:W-:Y:S04]  /*5230*/  ISETP.GE.AND P0, PT, R72, 0x1, PT ;  /* 0x000000014800780c */ /* 0x000fe80003f06270 */
[----:B------:R-:W1:Y:S01]  /*5240*/  LDC.64 R10, c[0x0][0xb18] ;  /* 0x0002c600ff0a7b82 */ /* 0x000e620000000a00 */
[----:B------:R-:W-:Y:S01]  /*5250*/  PRMT R0, RZ, 0x654, R0 ;  /* 0x00000654ff007816 */ /* 0x000fe20000000000 */
[----:B------:R-:W-:Y:S01]  /*5260*/  @!PT LDS RZ, [RZ] ;  /* 0x00000000fffff984 */ /* 0x000fe20000000800 */
[----:B------:R-:W-:Y:S01]  /*5270*/  @!PT LDS RZ, [RZ] ;  /* 0x00000000fffff984 */ /* 0x000fe20000000800 */
[----:B------:R-:W-:Y:S01]  /*5280*/  @!PT LDS RZ, [RZ] ;  /* 0x00000000fffff984 */ /* 0x000fe20000000800 */
[----:B------:R-:W-:Y:S01]  /*5290*/  @!PT LDS RZ, [RZ] ;  /* 0x00000000fffff984 */ /* 0x000fe20000000800 */
[----:B------:R2:W-:Y:S06]  /*52a0*/  MEMBAR.ALL.CTA ;  /* 0x0000000000007992 */ /* 0x0005ec0000008000 */
[----:B--2---:R-:W2:Y:S01]  /*52b0*/  FENCE.VIEW.ASYNC.S ;  /* 0x00000000000073c6 */ /* 0x004ea20000000000 */
[----:B------:R-:W1:Y:S08]  /*52c0*/  @!P1 LDC R14, c[0x0][0xb20] ;  /* 0x0002c800ff0e9b82 */ /* 0x000e700000000800 */
[----:B------:R-:W1:Y:S01]  /*52d0*/  @!P1 LDC R9, c[0x0][0xb0c] ;  /* 0x0002c300ff099b82 */ /* 0x000e620000000800 */
[----:B--2---:R2:W-:Y:S01]  /*52e0*/  SYNCS.ARRIVE.TRANS64.RED.A1T0 RZ, [R0+URZ], RZ ;  /* 0x000000ff00ff79a7 */ /* 0x0045e200081004ff */
[----:B---3--:R-:W-:Y:S04]  /*52f0*/  LOP3.LUT P4, RZ, R18, 0x1, RZ, 0xc0, !PT ;  /* 0x0000000112ff7812 */ /* 0x008fe8000788c0ff */
[----:B------:R-:W-:Y:S09]  /*5300*/  P2R R190, PR, RZ, 0x10 ;  /* 0x00000010ffbe7803 */ /* 0x000ff20000000000 */
[----:B------:R-:W-:Y:S02]  /*5310*/  @P4 MOV R77, R16 ;  /* 0x00000010004d4202 */ /* 0x000fe40000000f00 */
[----:B------:R-:W-:Y:S01]  /*5320*/  @P4 LOP3.LUT R75, R17, 0xffff, RZ, 0xc0, !PT ;  /* 0x0000ffff114b4812 */ /* 0x000fe200078ec0ff */
[----:B--2-4-:R-:W-:Y:S06]  /*5330*/  @!P0 BRA `(.L_x_93) ;  /* 0x0000000000a48947 */ /* 0x014fec0003800000 */
[----:B------:R-:W-:Y:S01]  /*5340*/  IMAD.HI.U32 R23, R178, R71, RZ ;  /* 0x00000047b2177227 */ /* 0x000fe200078e00ff */
[----:B------:R-:W-:Y:S02]  /*5350*/  ISETP.NE.AND P0, PT, R70, 0x1, PT ;  /* 0x000000014600780c */ /* 0x000fe40003f05270 */
[----:B------:R-:W-:Y:S01]  /*5360*/  ISETP.NE.AND P2, PT, R72, 0x1, PT ;  /* 0x000000014800780c */ /* 0x000fe20003f45270 */
[----:B------:R-:W-:Y:S01]  /*5370*/  IMAD.HI.U32 R22, R177, R168, RZ ;  /* 0x000000a8b1167227 */ /* 0x000fe200078e00ff */
[----:B------:R-:W-:Y:S02]  /*5380*/  SHF.R.U32.HI R23, RZ, R174, R23 ;  /* 0x000000aeff177219 */ /* 0x000fe40000011617 */
[----:B------:R-:W-:Y:S01]  /*5390*/  ISETP.NE.AND P3, PT, R74, 0x1, PT ;  /* 0x000000014a00780c */ /* 0x000fe20003f65270 */
[----:B------:R-:W-:Y:S01]  /*53a0*/  IMAD.HI.U32 R26, R77, R168, RZ ;  /* 0x000000a84d1a7227 */ /* 0x000fe200078e00ff */
[----:B------:R-:W-:Y:S02]  /*53b0*/  SHF.R.U32.HI R22, RZ, R169, R22 ;  /* 0x000000a9ff167219 */ /* 0x000fe40000011616 */
[----:B------:R-:W-:Y:S01]  /*53c0*/  SEL R3, R178, R23, !P0 ;  /* 0x00000017b2037207 */ /* 0x000fe20004000000 */
[----:B------:R-:W-:Y:S01]  /*53d0*/  IMAD.HI.U32 R23, R75, R71, RZ ;  /* 0x000000474b177227 */ /* 0x000fe200078e00ff */
[----:B------:R-:W-:Y:S02]  /*53e0*/  SEL R7, R177, R22, !P3 ;  /* 0x00000016b1077207 */ /* 0x000fe40005800000 */
[----:B------:R-:W-:Y:S01]  /*53f0*/  SHF.R.U32.HI R26, RZ, R169, R26 ;  /* 0x000000a9ff1a7219 */ /* 0x000fe2000001161a */
[-C--:B------:R-:W-:Y:S04]  /*5400*/  IMAD.HI.U32 R22, R3, R68.reuse, RZ ;  /* 0x0000004403167227 */ /* 0x080fe800078e00ff */
[----:B------:R-:W-:Y:S01]  /*5410*/  IMAD.HI.U32 R24, R7, R68, RZ ;  /* 0x0000004407187227 */ /* 0x000fe200078e00ff */
[-C--:B------:R-:W-:Y:S02]  /*5420*/  @P2 SHF.R.U32.HI R3, RZ, R69.reuse, R22 ;  /* 0x00000045ff032219 */ /* 0x080fe40000011616 */
[----:B------:R-:W-:Y:S02]  /*5430*/  SHF.R.U32.HI R22, RZ, R174, R23 ;  /* 0x000000aeff167219 */ /* 0x000fe40000011617 */
[----:B------:R-:W-:Y:S01]  /*5440*/  @P2 SHF.R.U32.HI R7, RZ, R69, R24 ;  /* 0x00000045ff072219 */ /* 0x000fe20000011618 */
[C---:B------:R-:W-:Y:S01]  /*5450*/  IMAD R2, R72.reuse, R3, RZ ;  /* 0x0000000348027224 */ /* 0x040fe200078e02ff */
[----:B------:R-:W-:Y:S02]  /*5460*/  SEL R5, R75, R22, !P0 ;  /* 0x000000164b057207 */ /* 0x000fe40004000000 */
[----:B------:R-:W-:Y:S01]  /*5470*/  SEL R3, R77, R26, !P3 ;  /* 0x0000001a4d037207 */ /* 0x000fe20005800000 */
[----:B------:R-:W-:Y:S01]  /*5480*/  IMAD R4, R72, R7, RZ ;  /* 0x0000000748047224 */ /* 0x000fe200078e02ff */
[C---:B------:R-:W-:Y:S01]  /*5490*/  ISETP.GE.AND P0, PT, R5.reuse, R2, PT ;  /* 0x000000020500720c */ /* 0x040fe20003f06270 */
[----:B------:R-:W-:Y:S03]  /*54a0*/  IMAD.HI.U32 R6, R5, R68, RZ ;  /* 0x0000004405067227 */ /* 0x000fe600078e00ff */
[----:B------:R-:W-:Y:S01]  /*54b0*/  ISETP.GE.OR P0, PT, R3, R4, P0 ;  /* 0x000000040300720c */ /* 0x000fe20000706670 */
[----:B------:R-:W-:Y:S01]  /*54c0*/  IMAD.MOV R4, RZ, RZ, -R3 ;  /* 0x000000ffff047224 */ /* 0x000fe200078e0a03 */
[-C--:B------:R-:W-:Y:S03]  /*54d0*/  SHF.R.U32.HI R6, RZ, R69.reuse, R6 ;  /* 0x00000045ff067219 */ /* 0x080fe60000011606 */
[----:B------:R-:W-:Y:S01]  /*54e0*/  IMAD R77, R74, R4, R77 ;  /* 0x000000044a4d7224 */ /* 0x000fe200078e024d */
[----:B------:R-:W-:Y:S05]  /*54f0*/  SEL R15, R5, R6, !P2 ;  /* 0x00000006050f7207 */ /* 0x000fea0005000000 */
[----:B------:R-:W-:Y:S02]  /*5500*/  IMAD.MOV R6, RZ, RZ, -R15 ;  /* 0x000000ffff067224 */ /* 0x000fe400078e0a0f */
[C---:B------:R-:W-:Y:S04]  /*5510*/  @!P0 IMAD.HI.U32 R2, R3.reuse, R68, RZ ;  /* 0x0000004403028227 */ /* 0x040fe800078e00ff */
[----:B------:R-:W-:Y:S01]  /*5520*/  IMAD R6, R72, R6, R5 ;  /* 0x0000000648067224 */ /* 0x000fe200078e0205 */
[----:B------:R-:W-:Y:S04]  /*5530*/  @!P0 SHF.R.U32.HI R2, RZ, R69, R2 ;  /* 0x00000045ff028219 */ /* 0x000fe80000011602 */
[----:B------:R-:W-:Y:S02]  /*5540*/  @!P0 SEL R0, R3, R2, !P2 ;  /* 0x0000000203008207 */ /* 0x000fe40005000000 */
[----:B------:R-:W-:Y:S02]  /*5550*/  IADD3 R2, PT, PT, -R5, RZ, RZ ;  /* 0x000000ff05027210 */ /* 0x000fe40007ffe1ff */
[----:B------:R-:W-:Y:S01]  /*5560*/  @!P0 IADD3 R8, PT, PT, R15, -R0, RZ ;  /* 0x800000000f088210 */ /* 0x000fe20007ffe0ff */
[----:B------:R-:W-:Y:S02]  /*5570*/  @!P0 IMAD R0, R7, R6, R0 ;  /* 0x0000000607008224 */ /* 0x000fe400078e0200 */
[----:B------:R-:W-:Y:S02]  /*5580*/  IMAD R75, R70, R2, R75 ;  /* 0x00000002464b7224 */ /* 0x000fe400078e024b */
[----:B------:R-:W-:Y:S02]  /*5590*/  @!P0 IMAD R5, R8, R72, R3 ;  /* 0x0000004808058224 */ /* 0x000fe400078e0203 */
[----:B------:R-:W-:Y:S04]  /*55a0*/  @!P0 IMAD.MOV.U32 R3, RZ, RZ, R0 ;  /* 0x000000ffff038224 */ /* 0x000fe800078e0000 */
[----:B------:R-:W-:Y:S02]  /*55b0*/  IMAD R77, R3, R74, R77 ;  /* 0x0000004a034d7224 */ /* 0x000fe400078e024d */
[----:B------:R-:W-:Y:S07]  /*55c0*/  IMAD R75, R5, R70, R75 ;  /* 0x00000046054b7224 */ /* 0x000fee00078e024b */
.L_x_93:
[----:B-1----:R-:W-:Y:S01]  /*55d0*/  @!P1 ISETP.NE.AND P0, PT, R10, 0x1, PT ;  /* 0x000000010a00980c */ /* 0x002fe20003f05270 */
[----:B------:R-:W-:Y:S01]  /*55e0*/  @!P1 IMAD.HI.U32 R0, R77, R12, RZ ;  /* 0x0000000c4d009227 */ /* 0x000fe200078e00ff */
[----:B------:R-:W-:Y:S01]  /*55f0*/  @!P1 ISETP.NE.AND P2, PT, R9, 0x1, PT ;  /* 0x000000010900980c */ /* 0x000fe20003f45270 */
[----:B------:R-:W-:Y:S01]  /*5600*/  ULOP3.LUT UP0, URZ, UR48, 0x1b0, URZ, 0xc0, !UPT ;  /* 0x000001b030ff7892 */ /* 0x000fe2000f80c0ff */
[----:B------:R-:W-:Y:S01]  /*5610*/  R2UR UR42, R21 ;  /* 0x00000000152a72ca */ /* 0x000fe200000e0000 */
[----:B------:R-:W-:Y:S01]  /*5620*/  @!P1 IMAD.HI.U32 R3, R75, R11, RZ ;  /* 0x0000000b4b039227 */ /* 0x000fe200078e00ff */
[----:B------:R-:W-:Y:S02]  /*5630*/  @!P1 SHF.R.U32.HI R0, RZ, R13, R0 ;  /* 0x0000000dff009219 */ /* 0x000fe40000011600 */
[----:B------:R-:W-:Y:S01]  /*5640*/  R2UR UR41, R20 ;  /* 0x00000000142972ca */ /* 0x000fe200000e0000 */
[----:B------:R-:W-:Y:S01]  /*5650*/  VIADD R191, R191, 0x1 ;  /* 0x00000001bfbf7836 */ /* 0x000fe20000000000 */
[----:B------:R-:W-:Y:S02]  /*5660*/  @!P1 SHF.R.U32.HI R2, RZ, R14, R3 ;  /* 0x0000000eff029219 */ /* 0x000fe40000011603 */
[----:B------:R-:W-:Y:S02]  /*5670*/  @!P1 SEL R3, R77, R0, !P2 ;  /* 0x000000004d039207 */ /* 0x000fe40005000000 */
[----:B------:R-:W-:Y:S02]  /*5680*/  @!P1 SEL R2, R75, R2, !P0 ;  /* 0x000000024b029207 */ /* 0x000fe40004000000 */
[----:B------:R-:W-:Y:S01]  /*5690*/  @P4 SHF.R.U32.HI R179, RZ, 0x10, R17 ;  /* 0x00000010ffb34819 */ /* 0x000fe20000011611 */
[----:B------:R-:W-:Y:S02]  /*56a0*/  USHF.L.U32 UR42, UR42, 0x7, URZ ;  /* 0x000000072a2a7899 */ /* 0x000fe400080006ff */
[----:B------:R-:W-:Y:S02]  /*56b0*/  @!P1 IMAD.IADD R0, R2, 0x1, -R3 ;  /* 0x0000000102009824 */ /* 0x000fe400078e0a03 */
[----:B------:R-:W-:Y:S01]  /*56c0*/  @!P1 IMAD.IADD R2, R3, 0x1, -R2 ;  /* 0x0000000103029824 */ /* 0x000fe200078e0a02 */
[----:B------:R-:W-:Y:S01]  /*56d0*/  USHF.L.U32 UR41, UR41, 0x8, URZ ;  /* 0x0000000829297899 */ /* 0x000fe200080006ff */
[----:B------:R-:W-:Y:S02]  /*56e0*/  @!P1 IMAD R77, R0, R9, R77 ;  /* 0x00000009004d9224 */ /* 0x000fe400078e024d */
[----:B------:R-:W-:Y:S01]  /*56f0*/  @!P1 IMAD R75, R2, R10, R75 ;  /* 0x0000000a024b9224 */ /* 0x000fe200078e024b */
[----:B------:R-:W-:Y:S08]  /*5700*/  BRA.U !UP0, `(.L_x_94) ;  /* 0x0000000108407547 */ /* 0x000ff0000b800000 */
[----:B------:R-:W1:Y:S01]  /*5710*/  LDCU.64 UR8, c[0x4][0x88] ;  /* 0x01001100ff0877ac */ /* 0x000e620008000a00 */
[----:B------:R-:W-:Y:S01]  /*5720*/  MOV R3, 0x0 ;  /* 0x0000000000037802 */ /* 0x000fe20000000f00 */
[----:B------:R-:W-:Y:S02]  /*5730*/  HFMA2 R12, -RZ, RZ, 0, 5.9604644775390625e-08 ;  /* 0x00000001ff0c7431 */ /* 0x000fe400000001ff */
[----:B------:R-:W-:Y:S02]  /*5740*/  IMAD.MOV.U32 R8, RZ, RZ, 0x70 ;  /* 0x00000070ff087424 */ /* 0x000fe400078e00ff */
[----:B------:R-:W-:Y:S01]  /*5750*/  IMAD.MOV.U32 R13, RZ, RZ, RZ ;  /* 0x000000ffff0d7224 */ /* 0x000fe200078e00ff */
[----:B------:R-:W2:Y:S01]  /*5760*/  LDCU.64 UR6, c[0x4][0x90] ;  /* 0x01001200ff0677ac */ /* 0x000ea20008000a00 */
[----:B------:R-:W3:Y:S01]  /*5770*/  LDC.64 R2, c[0x4][R3] ;  /* 0x0100000003027b82 */ /* 0x000ee20000000a00 */
[----:B------:R-:W4:Y:S01]  /*5780*/  LDCU.64 UR4, c[0x4][0x8] ;  /* 0x01000100ff0477ac */ /* 0x000f220008000a00 */
[----:B-1----:R-:W-:Y:S01]  /*5790*/  MOV R5, UR9 ;  /* 0x0000000900057c02 */ /* 0x002fe20008000f00 */
[----:B------:R-:W-:Y:S01]  /*57a0*/  IMAD.U32 R4, RZ, RZ, UR8 ;  /* 0x00000008ff047e24 */ /* 0x000fe2000f8e00ff */
[----:B--2---:R-:W-:Y:S01]  /*57b0*/  MOV R7, UR7 ;  /* 0x0000000700077c02 */ /* 0x004fe20008000f00 */
[----:B------:R-:W-:Y:S01]  /*57c0*/  IMAD.U32 R6, RZ, RZ, UR6 ;  /* 0x00000006ff067e24 */ /* 0x000fe2000f8e00ff */
[----:B----4-:R-:W-:Y:S01]  /*57d0*/  MOV R11, UR5 ;  /* 0x00000005000b7c02 */ /* 0x010fe20008000f00 */
[----:B------:R-:W-:Y:S02]  /*57e0*/  IMAD.U32 R10, RZ, RZ, UR4 ;  /* 0x00000004ff0a7e24 */ /* 0x000fe4000f8e00ff */
[----:B------:R-:W-:Y:S07]  /*57f0*/  LEPC R20, `(.L_x_94) ;  /* 0x000000001014794e */ /* 0x000fee0000000000 */
[----:B---3-5:R-:W-:Y:S05]  /*5800*/  CALL.ABS.NOINC R2 ;  /* 0x0000000002007343 */ /* 0x028fea0003c00000 */
.L_x_94:
[----:B------:R-:W-:Y:S01]  /*5810*/  LOP3.LUT P0, RZ, R188, 0x1b0, RZ, 0xc0, !PT ;  /* 0x000001b0bcff7812 */ /* 0x000fe2000780c0ff */
[----:B------:R-:W-:Y:S11]  /*5820*/  BSSY.RECONVERGENT B6, `(.L_x_95) ;  /* 0x0000013000067945 */ /* 0x000ff60003800200 */
[----:B------:R-:W-:Y:S01]  /*5830*/  @!UPT UIADD3 URZ, UPT, UPT, URZ, URZ, URZ ;  /* 0x000000fffffff290 */ /* 0x000fe2000fffe0ff */
[----:B------:R-:W-:Y:S05]  /*5840*/  @!P0 BRA `(.L_x_96) ;  /* 0x0000000000408947 */ /* 0x000fea0003800000 */
        /* <DEDUP_REMOVED lines=16> */
.L_x_96:
[----:B------:R-:W-:Y:S05]  /*5950*/  BSYNC.RECONVERGENT B6 ;  /* 0x0000000000067941 */ /* 0x000fea0003800200 */
.L_x_95:
[----:B------:R-:W-:Y:S01]  /*5960*/  ISETP.NE.U32.AND P4, PT, R166, RZ, PT ;  /* 0x000000ffa600720c */ /* 0x000fe20003f85070 */
[----:B------:R-:W-:Y:S01]  /*5970*/  UISETP.NE.AND UP2, UPT, UR50, URZ, UPT ;  /* 0x000000ff3200728c */ /* 0x000fe2000bf45270 */
[----:B------:R-:W-:Y:S01]  /*5980*/  ISETP.NE.U32.AND P2, PT, RZ, UR38, PT ;  /* 0x00000026ff007c0c */ /* 0x000fe2000bf45070 */
[----:B------:R-:W-:Y:S01]  /*5990*/  UISETP.NE.U32.AND UP1, UPT, UR44, URZ, UPT ;  /* 0x000000ff2c00728c */ /* 0x000fe2000bf25070 */
[----:B------:R-:W-:Y:S01]  /*59a0*/  ISETP.NE.AND.EX P4, PT, R167, RZ, PT, P4 ;  /* 0x000000ffa700720c */ /* 0x000fe20003f85340 */
[----:B------:R-:W-:Y:S01]  /*59b0*/  UPLOP3.LUT UP0, UPT, UPT, UPT, UPT, 0x40, 0x4 ;  /* 0x000000000004789c */ /* 0x000fe20003f0e870 */
[----:B------:R-:W-:Y:S01]  /*59c0*/  ISETP.NE.AND.EX P2, PT, RZ, UR39, PT, P2 ;  /* 0x00000027ff007c0c */ /* 0x000fe2000bf45320 */
[----:B------:R-:W-:Y:S01]  /*59d0*/  UISETP.NE.AND.EX UP1, UPT, UR45, URZ, UPT, UP1 ;  /* 0x000000ff2d00728c */ /* 0x000fe2000bf25310 */
[----:B------:R-:W-:Y:S04]  /*59e0*/  PLOP3.LUT P1, PT, PT, PT, UP2, 0x80, 0x8 ;  /* 0x000000000008781c */ /* 0x000fe80003f2f028 */
[----:B------:R-:W-:Y:S06]  /*59f0*/  @UP2 UPLOP3.LUT UP0, UPT, UPT, UPT, UP1, 0x80, 0x8 ;  /* 0x000000000008289c */ /* 0x000fec0003f0f010 */
[----:B------:R-:W-:Y:S01]  /*5a00*/  PLOP3.LUT P0, PT, PT, PT, UP0, 0x80, 0x8 ;  /* 0x000000000008781c */ /* 0x000fe20003f0f008 */
[----:B------:R-:W-:Y:S01]  /*5a10*/  @!UPT UIADD3 URZ, UPT, UPT, URZ, URZ, URZ ;  /* 0x000000fffffff290 */ /* 0x000fe2000fffe0ff */
[----:B------:R-:W-:Y:S11]  /*5a20*/  BRA.U !UP1, `(.L_x_97) ;  /* 0x0000000109387547 */ /* 0x000ff6000b800000 */
[----:B------:R-:W-:Y:S01]  /*5a30*/  UISETP.NE.U32.AND UP0, UPT, UR38, URZ, UPT ;  /* 0x000000ff2600728c */ /* 0x000fe2000bf05070 */
[----:B------:R-:W-:Y:S02]  /*5a40*/  HFMA2 R0, -RZ, RZ, 0, 5.9604644775390625e-08 ;  /* 0x00000001ff007431 */ /* 0x000fe400000001ff */
[----:B------:R-:W-:Y:S01]  /*5a50*/  IMAD.MOV.U32 R171, RZ, RZ, 0x1 ;  /* 0x00000001ffab7424 */ /* 0x000fe200078e00ff */
[----:B------:R-:W-:Y:S06]  /*5a60*/  UISETP.NE.AND.EX UP0, UPT, UR39, URZ, UPT, UP0 ;  /* 0x000000ff2700728c */ /* 0x000fec000bf05300 */
[----:B------:R-:W-:Y:S05]  /*5a70*/  PLOP3.LUT P3, PT, PT, PT, UP0, 0x80, 0x8 ;  /* 0x000000000008781c */ /* 0x000fea0003f6f008 */
[----:B------:R-:W1:Y:S01]  /*5a80*/  @UP0 LDCU.64 UR6, c[0x0][0x888] ;  /* 0x00011100ff0607ac */ /* 0x000e620008000a00 */
[----:B------:R-:W-:Y:S07]  /*5a90*/  @UP0 UIMAD UR4, UR36, UR44, URZ ;  /* 0x0000002c240402a4 */ /* 0x000fee000f8e02ff */
[----:B------:R-:W-:Y:S01]  /*5aa0*/  @!P3 PRMT R171, R0, 0x7610, R171 ;  /* 0x0000761000abb816 */ /* 0x000fe200000000ab */
[----:B-1----:R-:W-:Y:S03]  /*5ab0*/  @UP0 UIMAD.WIDE UR6, UR4, 0x4, UR6 ;  /* 0x00000004040608a5 */ /* 0x002fe6000f8e0206 */
[----:B------:R-:W1:Y:S03]  /*5ac0*/  @!UP0 LDCU UR4, c[0x0][0x880] ;  /* 0x00011000ff0487ac */ /* 0x000e660008000800 */
[----:B------:R-:W-:Y:S01]  /*5ad0*/  IMAD.U32 R2, RZ, RZ, UR6 ;  /* 0x00000006ff027e24 */ /* 0x000fe2000f8e00ff */
[----:B------:R-:W-:Y:S05]  /*5ae0*/  MOV R3, UR7 ;  /* 0x0000000700037c02 */ /* 0x000fea0008000f00 */
[----:B-----5:R2:W5:Y:S02]  /*5af0*/  @P3 LDG.E R81, desc[UR46][R2.64] ;  /* 0x0000002e02513981 */ /* 0x020564000c1e1900 */
[----:B-12---:R-:W-:Y:S02]  /*5b00*/  @!P3 IMAD.U32 R81, RZ, RZ, UR4 ;  /* 0x00000004ff51be24 */ /* 0x006fe4000f8e00ff */
.L_x_97:
[----:B------:R-:W-:Y:S05]  /*5b10*/  @!P4 BRA `(.L_x_98) ;  /* 0x000000000020c947 */ /* 0x000fea0003800000 */
[----:B------:R-:W-:Y:S04]  /*5b20*/  ISETP.NE.U32.AND P3, PT, R164, RZ, PT ;  /* 0x000000ffa400720c */ /* 0x000fe80003f65070 */
[----:B------:R-:W-:Y:S11]  /*5b30*/  ISETP.NE.AND.EX P3, PT, R165, RZ, PT, P3 ;  /* 0x000000ffa500720c */ /* 0x000ff60003f65330 */
[----:B------:R-:W-:Y:S02]  /*5b40*/  @!UPT UIADD3 URZ, UPT, UPT, URZ, URZ, URZ ;  /* 0x000000fffffff290 */ /* 0x000fe4000fffe0ff */
[----:B------:R-:W1:Y:S01]  /*5b50*/  @P3 LDC.64 R2, c[0x0][0x8a8] ;  /* 0x00022a00ff023b82 */ /* 0x000e620000000a00 */
[----:B------:R-:W-:Y:S04]  /*5b60*/  @P3 IMAD R0, R166, UR36, RZ ;  /* 0x00000024a6003c24 */ /* 0x000fe8000f8e02ff */
[----:B-1----:R-:W-:Y:S05]  /*5b70*/  @P3 IMAD.WIDE R2, R0, 0x4, R2 ;  /* 0x0000000400023825 */ /* 0x002fea00078e0202 */
[----:B-----5:R1:W5:Y:S02]  /*5b80*/  @P3 LDG.E R78, desc[UR46][R2.64] ;  /* 0x0000002e024e3981 */ /* 0x020364000c1e1900 */
[----:B-1----:R-:W2:Y:S02]  /*5b90*/  @!P3 LDC R78, c[0x0][0x8a0] ;  /* 0x00022800ff4ebb82 */ /* 0x002ea40000000800 */
.L_x_98:
[----:B-----5:R-:W-:Y:S01]  /*5ba0*/  FSETP.NEU.AND P4, PT, R81, RZ, PT ;  /* 0x000000ff5100720b */ /* 0x020fe20003f8d000 */
[----:B------:R-:W-:Y:S01]  /*5bb0*/  BSSY B1, `(.L_x_99) ;  /* 0x0000047000017945 */ /* 0x000fe20003800000 */
[----:B------:R-:W-:Y:S01]  /*5bc0*/  SEL R5, RZ, 0xffffffff, P2 ;  /* 0xffffffffff057807 */ /* 0x000fe20001000000 */
[----:B------:R-:W-:Y:S01]  /*5bd0*/  IMAD.MOV.U32 R196, RZ, RZ, 0x1 ;  /* 0x00000001ffc47424 */ /* 0x000fe200078e00ff */
[----:B------:R-:W-:Y:S01]  /*5be0*/  LOP3.LUT P3, RZ, R171, 0xff, RZ, 0xc0, !PT ;  /* 0x000000ffabff7812 */ /* 0x000fe2000786c0ff */
[C---:B------:R-:W-:Y:S01]  /*5bf0*/  IMAD R80, R76.reuse, 0x100, R79 ;  /* 0x000001004c507824 */ /* 0x040fe200078e024f */
[----:B------:R-:W-:Y:S02]  /*5c00*/  @P1 SEL R0, RZ, 0xffffffff, P4 ;  /* 0xffffffffff001807 */ /* 0x000fe40002000000 */
[----:B------:R-:W-:Y:S02]  /*5c10*/  CS2R R162, SRZ ;  /* 0x0000000000a27805 */ /* 0x000fe4000001ff00 */
[----:B------:R-:W-:Y:S02]  /*5c20*/  LEA R3, R181, UR49, 0x3 ;  /* 0x00000031b5037c11 */ /* 0x000fe4000f8e18ff */
[----:B------:R-:W-:Y:S02]  /*5c30*/  CS2R R160, SRZ ;  /* 0x0000000000a07805 */ /* 0x000fe4000001ff00 */
[----:B------:R-:W-:Y:S02]  /*5c40*/  @P0 SEL R0, R5, R0, !P3 ;  /* 0x0000000005000207 */ /* 0x000fe40005800000 */
[----:B------:R-:W-:Y:S02]  /*5c50*/  CS2R R158, SRZ ;  /* 0x00000000009e7805 */ /* 0x000fe4000001ff00 */
[----:B------:R-:W-:Y:S02]  /*5c60*/  LEA R193, R76, UR49, 0x3 ;  /* 0x000000314cc17c11 */ /* 0x000fe4000f8e18ff */
[----:B------:R-:W-:Y:S02]  /*5c70*/  CS2R R156, SRZ ;  /* 0x00000000009c7805 */ /* 0x000fe4000001ff00 */
[----:B------:R-:W-:Y:S02]  /*5c80*/  @P1 LOP3.LUT R0, R0, 0x1, RZ, 0xc0, !PT ;  /* 0x0000000100001812 */ /* 0x000fe400078ec0ff */
[----:B------:R-:W-:Y:S02]  /*5c90*/  CS2R R154, SRZ ;  /* 0x00000000009a7805 */ /* 0x000fe4000001ff00 */
[----:B------:R-:W-:Y:S02]  /*5ca0*/  SHF.L.U32 R2, R183, 0x1f, RZ ;  /* 0x0000001fb7027819 */ /* 0x000fe400000006ff */
[----:B------:R-:W-:Y:S02]  /*5cb0*/  CS2R R152, SRZ ;  /* 0x0000000000987805 */ /* 0x000fe4000001ff00 */
[----:B------:R-:W-:Y:S02]  /*5cc0*/  ISETP.NE.U32.OR P6, PT, R0, 0x1, !P1 ;  /* 0x000000010000780c */ /* 0x000fe40004fc5470 */
[----:B------:R-:W-:Y:S02]  /*5cd0*/  CS2R R150, SRZ ;  /* 0x0000000000967805 */ /* 0x000fe4000001ff00 */
[----:B------:R-:W-:Y:S02]  /*5ce0*/  PLOP3.LUT P2, PT, PT, PT, UP1, 0x80, 0x8 ;  /* 0x000000000008781c */ /* 0x000fe40003f4f018 */
[----:B------:R-:W-:Y:S02]  /*5cf0*/  CS2R R148, SRZ ;  /* 0x0000000000947805 */ /* 0x000fe4000001ff00 */
[----:B------:R-:W-:Y:S02]  /*5d00*/  SEL R0, RZ, 0xffffffff, P4 ;  /* 0xffffffffff007807 */ /* 0x000fe40002000000 */
[----:B------:R-:W-:Y:S03]  /*5d10*/  P2R R198, PR, RZ, 0x40 ;  /* 0x00000040ffc67803 */ /* 0x000fe60000000000 */
[----:B------:R-:W-:Y:S04]  /*5d20*/  @P6 SHF.L.U32 R4, R180, 0x1f, RZ ;  /* 0x0000001fb4046819 */ /* 0x000fe800000006ff */
[----:B------:R-:W-:Y:S01]  /*5d30*/  @P2 SEL R0, R5, R0, !P3 ;  /* 0x0000000005002207 */ /* 0x000fe20005800000 */
[----:B------:R-:W1:Y:S03]  /*5d40*/  @P6 SYNCS.PHASECHK.TRANS64.TRYWAIT P1, [R3+URZ+0xe0], R4 ;  /* 0x0000e004030065a7 */ /* 0x000e6600080211ff */
[----:B------:R-:W-:Y:S04]  /*5d50*/  LOP3.LUT R0, R0, 0x1, RZ, 0xc0, !PT ;  /* 0x0000000100007812 */ /* 0x000fe800078ec0ff */
[----:B------:R-:W-:Y:S04]  /*5d60*/  ISETP.NE.U32.AND P5, PT, R0, 0x1, PT ;  /* 0x000000010000780c */ /* 0x000fe80003fa5070 */
[----:B------:R-:W-:Y:S01]  /*5d70*/  P2R R197, PR, RZ, 0x20 ;  /* 0x00000020ffc57803 */ /* 0x000fe20000000000 */
[----:B------:R3:W4:Y:S01]  /*5d80*/  SYNCS.PHASECHK.TRANS64.TRYWAIT P0, [R193+URZ+0x150], R2 ;  /* 0x00015002c10075a7 */ /* 0x00072200080011ff */
[----:B-1----:R-:W-:Y:S01]  /*5d90*/  @P6 SEL R196, RZ, 0x1, !P1 ;  /* 0x00000001ffc46807 */ /* 0x002fe20004800000 */
[----:B---3--:R-:W-:Y:S06]  /*5da0*/  @!P6 BRA `(.L_x_100) ;  /* 0x00000000009ce947 */ /* 0x008fec0003800000 */
[----:B------:R-:W-:Y:S01]  /*5db0*/  @P5 IMAD R6, R181, 0x2000, R186 ;  /* 0x00002000b5065824 */ /* 0x000fe200078e02ba */
[----:B------:R-:W-:Y:S01]  /*5dc0*/  ISETP.NE.AND P1, PT, R196, RZ, PT ;  /* 0x000000ffc400720c */ /* 0x000fe20003f25270 */
[----:B------:R-:W-:Y:S01]  /*5dd0*/  BSSY B0, `(.L_x_101) ;  /* 0x0000010000007945 */ /* 0x000fe20003800000 */
[----:B------:R-:W-:Y:S01]  /*5de0*/  CS2R R150, SRZ ;  /* 0x0000000000967805 */ /* 0x000fe2000001ff00 */
[--C-:B------:R-:W-:Y:S01]  /*5df0*/  @P5 IMAD R7, R187, -0x10, R6.reuse ;  /* 0xfffffff0bb075824 */ /* 0x100fe200078e0206 */
[----:B------:R-:W-:Y:S01]  /*5e00*/  CS2R R148, SRZ ;  /* 0x0000000000947805 */ /* 0x000fe2000001ff00 */
[----:B------:R-:W-:Y:S01]  /*5e10*/  @P5 IMAD R5, R185, -0x10, R6 ;  /* 0xfffffff0b9055824 */ /* 0x000fe200078e0206 */
[----:B------:R-:W-:Y:S01]  /*5e20*/  CS2R R158, SRZ ;  /* 0x00000000009e7805 */ /* 0x000fe2000001ff00 */
[----:B------:R-:W-:Y:S01]  /*5e30*/  @P5 IMAD R4, R184, 0x10, R7 ;  /* 0x00000010b8045824 */ /* 0x000fe200078e0207 */
[----:B------:R-:W-:Y:S02]  /*5e40*/  CS2R R156, SRZ ;  /* 0x00000000009c7805 */ /* 0x000fe4000001ff00 */
[----:B------:R-:W-:Y:S02]  /*5e50*/  CS2R R154, SRZ ;  /* 0x00000000009a7805 */ /* 0x000fe4000001ff00 */
[----:B------:R-:W-:Y:S02]  /*5e60*/  CS2R R152, SRZ ;  /* 0x0000000000987805 */ /* 0x000fe4000001ff00 */
[----:B------:R-:W-:Y:S02]  /*5e70*/  CS2R R162, SRZ ;  /* 0x0000000000a27805 */ /* 0x000fe4000001ff00 */
[----:B------:R-:W-:Y:S01]  /*5e80*/  CS2R R160, SRZ ;  /* 0x0000000000a07805 */ /* 0x000fe2000001ff00 */
[----:B------:R-:W-:Y:S06]  /*5e90*/  @P1 BRA `(.L_x_102) ;  /* 0x00000000000c1947 */ /* 0x000fec0003800000 */
[----:B------:R-:W-:Y:S04]  /*5ea0*/  SHF.L.U32 R0, R180, 0x1f, RZ ;  /* 0x0000001fb4007819 */ /* 0x000fe800000006ff */
[----:B------:R-:W1:Y:S02]  /*5eb0*/  SYNCS.PHASECHK.TRANS64.TRYWAIT P1, [R3+URZ+0xe0], R0 ;  /* 0x0000e000030075a7 */ /* 0x000e6400080211ff */
[----:B-1----:R-:W-:Y:S05]  /*5ec0*/  @!P1 BRA `(.L_x_103) ;  /* 0x0000006400249947 */ /* 0x002fea0003800000 */
.L_x_102:
[----:B------:R-:W-:Y:S05]  /*5ed0*/  BSYNC B0 ;  /* 0x0000000000007941 */ /* 0x000fea0003800000 */
.L_x_101:
[----:B------:R-:W-:Y:S01]  /*5ee0*/  ISETP.NE.AND P1, PT, R197, RZ, PT ;  /* 0x000000ffc500720c */ /* 0x000fe20003f25270 */
[----:B-1----:R-:W-:Y:S02]  /*5ef0*/  VIADD R3, R3, 0x100 ;  /* 0x0000010003037836 */ /* 0x002fe40000000000 */
[----:B------:R-:W-:Y:S02]  /*5f00*/  IMAD.U32 R0, RZ, RZ, UR37 ;  /* 0x00000025ff007e24 */ /* 0x000fe4000f8e00ff */
[----:B------:R-:W-:Y:S03]  /*5f10*/  VIADD R181, R181, 0x1 ;  /* 0x00000001b5b57836 */ /* 0x000fe60000000000 */
[----:B------:R-:W-:Y:S05]  /*5f20*/  PRMT R0, R0, 0x654, R3 ;  /* 0x0000065400007816 */ /* 0x000fea0000000003 */
[----:B------:R1:W3:Y:S04]  /*5f30*/  @P1 LDS.128 R148, [R6] ;  /* 0x0000000006941984 */ /* 0x0002e80000000c00 */
[----:B------:R1:W1:Y:S04]  /*5f40*/  @P1 LDS.128 R156, [R5+0x20] ;  /* 0x00002000059c1984 */ /* 0x0002680000000c00 */
[----:B------:R1:W1:Y:S04]  /*5f50*/  @P1 LDS.128 R152, [R7+0x10] ;  /* 0x0000100007981984 */ /* 0x0002680000000c00 */
[----:B------:R1:W1:Y:S01]  /*5f60*/  @P1 LDS.128 R160, [R4+0x10] ;  /* 0x0000100004a01984 */ /* 0x0002620000000c00 */
[C---:B------:R-:W-:Y:S01]  /*5f70*/  ISETP.NE.AND P1, PT, R181.reuse, 0x4, PT ;  /* 0x00000004b500780c */ /* 0x040fe20003f25270 */
[----:B------:R-:W-:Y:S01]  /*5f80*/  @!PT LDS RZ, [RZ] ;  /* 0x00000000fffff984 */ /* 0x000fe20000000800 */
[----:B------:R-:W-:Y:S01]  /*5f90*/  @!PT LDS RZ, [RZ] ;  /* 0x00000000fffff984 */ /* 0x000fe20000000800 */
[----:B------:R-:W-:Y:S01]  /*5fa0*/  @!PT LDS RZ, [RZ] ;  /* 0x00000000fffff984 */ /* 0x000fe20000000800 */
[----:B------:R-:W-:Y:S01]  /*5fb0*/  @!PT LDS RZ, [RZ] ;  /* 0x00000000fffff984 */ /* 0x000fe20000000800 */
[----:B------:R5:W-:Y:S06]  /*5fc0*/  MEMBAR.ALL.CTA ;  /* 0x0000000000007992 */ /* 0x000bec0000008000 */
[----:B-----5:R-:W5:Y:S01]  /*5fd0*/  FENCE.VIEW.ASYNC.S ;  /* 0x00000000000073c6 */ /* 0x020f620000000000 */
[----:B------:R-:W-:Y:S02]  /*5fe0*/  SEL R3, RZ, 0x1, P1 ;  /* 0x00000001ff037807 */ /* 0x000fe40000800000 */
[----:B------:R-:W-:Y:S02]  /*5ff0*/  SEL R181, R181, RZ, P1 ;  /* 0x000000ffb5b57207 */ /* 0x000fe40000800000 */
[----:B------:R-:W-:Y:S01]  /*6000*/  LOP3.LUT R180, R180, R3, RZ, 0x3c, !PT ;  /* 0x00000003b4b47212 */ /* 0x000fe200078e3cff */
[----:B-----5:R1:W-:Y:S06]  /*6010*/  SYNCS.ARRIVE.TRANS64.RED.A1T0 RZ, [R0+URZ], RZ ;  /* 0x000000ff00ff79a7 */ /* 0x0203ec00081004ff */
.L_x_100:
[----:B------:R-:W-:Y:S05]  /*6020*/  BSYNC B1 ;  /* 0x0000000000017941 */ /* 0x000fea0003800000 */
.L_x_99:
[----:B-1----:R-:W-:Y:S04]  /*6030*/  SHF.R.U32.HI R0, RZ, 0x15, R80 ;  /* 0x00000015ff007819 */ /* 0x002fe80000011650 */
[----:B------:R-:W-:Y:S01]  /*6040*/  LOP3.LUT P1, RZ, R0, 0x3, R173, 0x48, !PT ;  /* 0x0000000300ff7812 */ /* 0x000fe200078248ad */
[----:B------:R-:W-:Y:S01]  /*6050*/  @!UPT UIADD3 URZ, UPT, UPT, URZ, URZ, URZ ;  /* 0x000000fffffff290 */ /* 0x000fe2000fffe0ff */
[----:B----4-:R-:W-:Y:S11]  /*6060*/  @P0 BRA `(.L_x_104) ;  /* 0x0000000000080947 */ /* 0x010ff60003800000 */
[----:B------:R-:W1:Y:S02]  /*6070*/  SYNCS.PHASECHK.TRANS64.TRYWAIT P0, [R193+URZ+0x150], R2 ;  /* 0x00015002c10075a7 */ /* 0x000e6400080011ff */
[----:B-1----:R-:W-:Y:S05]  /*6080*/  @!P0 BRA `(.L_x_105) ;  /* 0x0000006000c88947 */ /* 0x002fea0003800000 */
.L_x_104:
[----:B------:R-:W-:Y:S04]  /*6090*/  BSSY.RECONVERGENT B6, `(.L_x_106) ;  /* 0x0000012000067945 */ /* 0x000fe80003800200 */
[----:B------:R-:W-:Y:S05]  /*60a0*/  @!P1 BRA `(.L_x_107) ;  /* 0x0000000000409947 */ /* 0x000fea0003800000 */
[----:B------:R-:W4:Y:S01]  /*60b0*/  LDCU.64 UR8, c[0x4][0x78] ;  /* 0x01000f00ff0877ac */ /* 0x000f220008000a00 */
[----:B------:R-:W-:Y:S01]  /*60c0*/  MOV R3, 0x0 ;  /* 0x0000000000037802 */ /* 0x000fe20000000f00 */
[----:B------:R-:W-:Y:S02]  /*60d0*/  HFMA2 R12, -RZ, RZ, 0, 5.9604644775390625e-08 ;  /* 0x00000001ff0c7431 */ /* 0x000fe400000001ff */
[----:B------:R-:W-:Y:S02]  /*60e0*/  IMAD.MOV.U32 R8, RZ, RZ, 0x192 ;  /* 0x00000192ff087424 */ /* 0x000fe400078e00ff */
[----:B------:R-:W-:Y:S01]  /*60f0*/  IMAD.MOV.U32 R13, RZ, RZ, RZ ;  /* 0x000000ffff0d7224 */ /* 0x000fe200078e00ff */
[----:B------:R-:W5:Y:S01]  /*6100*/  LDCU.64 UR6, c[0x4][0x80] ;  /* 0x01001000ff0677ac */ /* 0x000f620008000a00 */
[----:B-1----:R-:W1:Y:S01]  /*6110*/  LDC.64 R2, c[0x4][R3] ;  /* 0x0100000003027b82 */ /* 0x002e620000000a00 */
[----:B------:R-:W2:Y:S01]  /*6120*/  LDCU.64 UR4, c[0x4][0x18] ;  /* 0x01000300ff0477ac */ /* 0x000ea20008000a00 */
[----:B----4-:R-:W-:Y:S01]  /*6130*/  MOV R5, UR9 ;  /* 0x0000000900057c02 */ /* 0x010fe20008000f00 */
[----:B------:R-:W-:Y:S01]  /*6140*/  IMAD.U32 R4, RZ, RZ, UR8 ;  /* 0x00000008ff047e24 */ /* 0x000fe2000f8e00ff */
[----:B-----5:R-:W-:Y:S01]  /*6150*/  MOV R7, UR7 ;  /* 0x0000000700077c02 */ /* 0x020fe20008000f00 */
[----:B------:R-:W-:Y:S01]  /*6160*/  IMAD.U32 R6, RZ, RZ, UR6 ;  /* 0x00000006ff067e24 */ /* 0x000fe2000f8e00ff */
[----:B--2---:R-:W-:Y:S01]  /*6170*/  MOV R11, UR5 ;  /* 0x00000005000b7c02 */ /* 0x004fe20008000f00 */
[----:B------:R-:W-:Y:S02]  /*6180*/  IMAD.U32 R10, RZ, RZ, UR4 ;  /* 0x00000004ff0a7e24 */ /* 0x000fe4000f8e00ff */
[----:B------:R-:W-:Y:S07]  /*6190*/  LEPC R20, `(.L_x_107) ;  /* 0x000000001014794e */ /* 0x000fee0000000000 */
[----:B-1-3--:R-:W-:Y:S05]  /*61a0*/  CALL.ABS.NOINC R2 ;  /* 0x0000000002007343 */ /* 0x00afea0003c00000 */
.L_x_107:
[----:B------:R-:W-:Y:S05]  /*61b0*/  BSYNC.RECONVERGENT B6 ;  /* 0x0000000000067941 */ /* 0x000fea0003800200 */
.L_x_106:
[-C--:B---3--:R-:W-:Y:S01]  /*61c0*/  F2FP.F16.E4M3.UNPACK_B R83, R148.reuse ;  /* 0x00000094ff53723e */ /* 0x088fe200020006ff */
[----:B------:R-:W-:Y:S05]  /*61d0*/  WARPSYNC.ALL ;  /* 0x0000000000007948 */ /* 0x000fea0003800000 */
[----:B------:R-:W-:Y:S01]  /*61e0*/  R2UR UR4, R80 ;  /* 0x00000000500472ca */ /* 0x000fe200000e0000 */
[--C-:B------:R-:W-:Y:S01]  /*61f0*/  HADD2.F32 R82, -RZ, R83.reuse.H0_H0 ;  /* 0x20000053ff527230 */ /* 0x100fe20000004100 */
[----:B------:R-:W-:Y:S01]  /*6200*/  F2FP.F16.E4M3.UNPACK_B R85, R148.H1 ;  /* 0x00000094ff55723e */ /* 0x000fe200030006ff */
[----:B------:R-:W-:Y:S01]  /*6210*/  HADD2.F32 R83, -RZ, R83.H1_H1 ;  /* 0x30000053ff537230 */ /* 0x000fe20000004100 */
[-C--:B------:R-:W-:Y:S01]  /*6220*/  F2FP.F16.E4M3.UNPACK_B R87, R149.reuse ;  /* 0x00000095ff57723e */ /* 0x080fe200020006ff */
[----:B------:R-:W-:Y:S01]  /*6230*/  BSSY.RECONVERGENT B0, `(.L_x_108) ;  /* 0x000011d000007945 */ /* 0x000fe20003800200 */
[----:B------:R-:W-:Y:S01]  /*6240*/  F2FP.F16.E4M3.UNPACK_B R89, R149.H1 ;  /* 0x00000095ff59723e */ /* 0x000fe200030006ff */
[----:B------:R-:W-:Y:S01]  /*6250*/  HADD2.F32 R84, -RZ, R85.H0_H0 ;  /* 0x20000055ff547230 */ /* 0x000fe20000004100 */
[-C--:B------:R-:W-:Y:S01]  /*6260*/  F2FP.F16.E4M3.UNPACK_B R91, R150.reuse ;  /* 0x00000096ff5b723e */ /* 0x080fe200020006ff */
[----:B------:R-:W-:Y:S01]  /*6270*/  HADD2.F32 R88, -RZ, R87.H1_H1 ;  /* 0x30000057ff587230 */ /* 0x000fe20000004100 */
[----:B------:R-:W-:Y:S01]  /*6280*/  F2FP.F16.E4M3.UNPACK_B R93, R150.H1 ;  /* 0x00000096ff5d723e */ /* 0x000fe200030006ff */
[----:B------:R-:W-:Y:S01]  /*6290*/  HADD2.F32 R86, -RZ, R85.H1_H1 ;  /* 0x30000055ff567230 */ /* 0x000fe20000004100 */
[-C--:B------:R-:W-:Y:S01]  /*62a0*/  F2FP.F16.E4M3.UNPACK_B R95, R151.reuse ;  /* 0x00000097ff5f723e */ /* 0x080fe200020006ff */
[----:B------:R-:W2:Y:S01]  /*62b0*/  LDTM.x64 R4, tmem[UR4] ;  /* 0x00000004000479ee */ /* 0x000ea20008340000 */
[----:B------:R-:W-:Y:S01]  /*62c0*/  F2FP.F16.E4M3.UNPACK_B R97, R151.H1 ;  /* 0x00000097ff61723e */ /* 0x000fe200030006ff */
[----:B------:R-:W-:Y:S01]  /*62d0*/  HADD2.F32 R85, -RZ, R87.H0_H0 ;  /* 0x20000057ff557230 */ /* 0x000fe20000004100 */
[-C--:B------:R-:W-:Y:S01]  /*62e0*/  F2FP.F16.E4M3.UNPACK_B R99, R152.reuse ;  /* 0x00000098ff63723e */ /* 0x080fe200020006ff */
[----:B------:R-:W-:Y:S01]  /*62f0*/  HADD2.F32 R87, -RZ, R89.H0_H0 ;  /* 0x20000059ff577230 */ /* 0x000fe20000004100 */
[----:B------:R-:W-:Y:S01]  /*6300*/  F2FP.F16.E4M3.UNPACK_B R101, R152.H1 ;  /* 0x00000098ff65723e */ /* 0x000fe200030006ff */
[----:B------:R-:W-:Y:S01]  /*6310*/  HADD2.F32 R92, -RZ, R91.H1_H1 ;  /* 0x3000005bff5c7230 */ /* 0x000fe20000004100 */
[----:B------:R-:W-:Y:S01]  /*6320*/  SHF.L.U32 R199, R176, 0x4, RZ ;  /* 0x00000004b0c77819 */ /* 0x000fe200000006ff */
[----:B------:R-:W-:Y:S01]  /*6330*/  HADD2.F32 R96, -RZ, R95.H1_H1 ;  /* 0x3000005fff607230 */ /* 0x000fe20000004100 */
[----:B------:R-:W-:Y:S01]  /*6340*/  SHF.L.U32 R207, R175, 0x4, RZ ;  /* 0x00000004afcf7819 */ /* 0x000fe200000006ff */
[----:B------:R-:W-:Y:S01]  /*6350*/  HADD2.F32 R100, -RZ, R99.H1_H1 ;  /* 0x30000063ff647230 */ /* 0x000fe20000004100 */
[----:B------:R-:W-:Y:S01]  /*6360*/  IADD3 R192, PT, PT, R186, R199, RZ ;  /* 0x000000c7bac07210 */ /* 0x000fe20007ffe0ff */
[----:B------:R-:W-:Y:S01]  /*6370*/  HADD2.F32 R90, -RZ, R89.H1_H1 ;  /* 0x30000059ff5a7230 */ /* 0x000fe20000004100 */
[----:B------:R-:W-:Y:S01]  /*6380*/  SHF.L.U32 R205, R184, 0x4, RZ ;  /* 0x00000004b8cd7819 */ /* 0x000fe200000006ff */
[----:B------:R-:W-:Y:S01]  /*6390*/  HADD2.F32 R89, -RZ, R91.H0_H0 ;  /* 0x2000005bff597230 */ /* 0x000fe20000004100 */
[-C--:B------:R-:W-:Y:S01]  /*63a0*/  F2FP.F16.E4M3.UNPACK_B R103, R153.reuse ;  /* 0x00000099ff67723e */ /* 0x080fe200020006ff */
[--C-:B------:R-:W-:Y:S01]  /*63b0*/  HADD2.F32 R91, -RZ, R93.reuse.H0_H0 ;  /* 0x2000005dff5b7230 */ /* 0x100fe20000004100 */
[----:B------:R-:W-:Y:S01]  /*63c0*/  IADD3 R194, PT, PT, R205, R192, RZ ;  /* 0x000000c0cdc27210 */ /* 0x000fe20007ffe0ff */
[----:B------:R-:W-:Y:S01]  /*63d0*/  HADD2.F32 R94, -RZ, R93.H1_H1 ;  /* 0x3000005dff5e7230 */ /* 0x000fe20000004100 */
[----:B------:R-:W-:Y:S01]  /*63e0*/  F2FP.F16.E4M3.UNPACK_B R105, R153.H1 ;  /* 0x00000099ff69723e */ /* 0x000fe200030006ff */
[----:B------:R-:W-:Y:S01]  /*63f0*/  HADD2.F32 R93, -RZ, R95.H0_H0 ;  /* 0x2000005fff5d7230 */ /* 0x000fe20000004100 */
[-C--:B------:R-:W-:Y:S01]  /*6400*/  F2FP.F16.E4M3.UNPACK_B R107, R154.reuse ;  /* 0x0000009aff6b723e */ /* 0x080fe200020006ff */
[----:B------:R-:W-:Y:S01]  /*6410*/  HADD2.F32 R104, -RZ, R103.H1_H1 ;  /* 0x30000067ff687230 */ /* 0x000fe20000004100 */
[----:B------:R-:W-:Y:S01]  /*6420*/  F2FP.F16.E4M3.UNPACK_B R109, R154.H1 ;  /* 0x0000009aff6d723e */ /* 0x000fe200030006ff */
[C---:B--2---:R-:W-:Y:S01]  /*6430*/  FMUL R0, R78.reuse, R4 ;  /* 0x000000044e007220 */ /* 0x044fe20000400000 */
[C---:B-1----:R-:W-:Y:S01]  /*6440*/  FMUL R2, R78.reuse, R5 ;  /* 0x000000054e027220 */ /* 0x042fe20000400000 */
[C---:B------:R-:W-:Y:S01]  /*6450*/  FMUL R4, R78.reuse, R8 ;  /* 0x000000084e047220 */ /* 0x040fe20000400000 */
[C---:B------:R-:W-:Y:S01]  /*6460*/  FMUL R5, R78.reuse, R9 ;  /* 0x000000094e057220 */ /* 0x040fe20000400000 */
[C---:B------:R-:W-:Y:S01]  /*6470*/  FFMA R0, R81.reuse, R82, R0 ;  /* 0x0000005251007223 */ /* 0x040fe20000000000 */
[C---:B------:R-:W-:Y:S01]  /*6480*/  FFMA R2, R81.reuse, R83, R2 ;  /* 0x0000005351027223 */ /* 0x040fe20000000002 */
[C---:B------:R-:W-:Y:S01]  /*6490*/  FMUL R8, R78.reuse, R12 ;  /* 0x0000000c4e087220 */ /* 0x040fe20000400000 */
[C---:B------:R-:W-:Y:S01]  /*64a0*/  FMUL R9, R78.reuse, R13 ;  /* 0x0000000d4e097220 */ /* 0x040fe20000400000 */
[C---:B------:R-:W-:Y:S01]  /*64b0*/  FMUL R12, R78.reuse, R16 ;  /* 0x000000104e0c7220 */ /* 0x040fe20000400000 */
[C---:B------:R-:W-:Y:S01]  /*64c0*/  FMUL R13, R78.reuse, R17 ;  /* 0x000000114e0d7220 */ /* 0x040fe20000400000 */
[C---:B------:R-:W-:Y:S01]  /*64d0*/  FMUL R16, R78.reuse, R20 ;  /* 0x000000144e107220 */ /* 0x040fe20000400000 */
[C---:B------:R-:W-:Y:S01]  /*64e0*/  FMUL R17, R78.reuse, R21 ;  /* 0x000000154e117220 */ /* 0x040fe20000400000 */
[C---:B------:R-:W-:Y:S01]  /*64f0*/  FMUL R20, R78.reuse, R24 ;  /* 0x000000184e147220 */ /* 0x040fe20000400000 */
[C---:B------:R-:W-:Y:S01]  /*6500*/  FMUL R21, R78.reuse, R25 ;  /* 0x000000194e157220 */ /* 0x040fe20000400000 */
[----:B------:R-:W-:Y:S02]  /*6510*/  HADD2.F32 R108, -RZ, R107.H1_H1 ;  /* 0x3000006bff6c7230 */ /* 0x000fe40000004100 */
[C---:B------:R-:W-:Y:S01]  /*6520*/  FMUL R24, R78.reuse, R28 ;  /* 0x0000001c4e187220 */ /* 0x040fe20000400000 */
[C---:B------:R-:W-:Y:S01]  /*6530*/  FMUL R25, R78.reuse, R29 ;  /* 0x0000001d4e197220 */ /* 0x040fe20000400000 */
[C---:B------:R-:W-:Y:S01]  /*6540*/  FMUL R28, R78.reuse, R32 ;  /* 0x000000204e1c7220 */ /* 0x040fe20000400000 */
[C---:B------:R-:W-:Y:S01]  /*6550*/  FMUL R29, R78.reuse, R33 ;  /* 0x000000214e1d7220 */ /* 0x040fe20000400000 */
[C---:B------:R-:W-:Y:S01]  /*6560*/  FMUL R32, R78.reuse, R36 ;  /* 0x000000244e207220 */ /* 0x040fe20000400000 */
[----:B------:R-:W-:Y:S01]  /*6570*/  F2FP.F16.E4M3.UNPACK_B R111, R155 ;  /* 0x0000009bff6f723e */ /* 0x000fe200020006ff */
[C---:B------:R-:W-:Y:S01]  /*6580*/  FMUL R33, R78.reuse, R37 ;  /* 0x000000254e217220 */ /* 0x040fe20000400000 */
[C---:B------:R-:W-:Y:S01]  /*6590*/  FMUL R36, R78.reuse, R40 ;  /* 0x000000284e247220 */ /* 0x040fe20000400000 */
[----:B------:R-:W-:Y:S01]  /*65a0*/  F2FP.F16.E4M3.UNPACK_B R113, R155.H1 ;  /* 0x0000009bff71723e */ /* 0x000fe200030006ff */
[C---:B------:R-:W-:Y:S01]  /*65b0*/  FMUL R37, R78.reuse, R41 ;  /* 0x000000294e257220 */ /* 0x040fe20000400000 */
[----:B------:R-:W-:Y:S02]  /*65c0*/  HADD2.F32 R112, -RZ, R111.H1_H1 ;  /* 0x3000006fff707230 */ /* 0x000fe40000004100 */
        /* <DEDUP_REMOVED lines=26> */
[C---:B------:R-:W-:Y:S01]  /*6770*/  FFMA R3, R81.reuse, R84, R3 ;  /* 0x0000005451037223 */ /* 0x040fe20000000003 */
[C---:B------:R-:W-:Y:S01]  /*6780*/  FFMA R7, R81.reuse, R86, R7 ;  /* 0x0000005651077223 */ /* 0x040fe20000000007 */
[----:B------:R-:W-:Y:S01]  /*6790*/  F2FP.F16.E4M3.UNPACK_B R131, R160 ;  /* 0x000000a0ff83723e */ /* 0x000fe200020006ff */
[C---:B------:R-:W-:Y:S01]  /*67a0*/  FFMA R4, R81.reuse, R85, R4 ;  /* 0x0000005551047223 */ /* 0x040fe20000000004 */
[C---:B------:R-:W-:Y:S01]  /*67b0*/  FFMA R5, R81.reuse, R88, R5 ;  /* 0x0000005851057223 */ /* 0x040fe20000000005 */
[----:B------:R-:W-:Y:S01]  /*67c0*/  F2FP.F16.E4M3.UNPACK_B R133, R160.H1 ;  /* 0x000000a0ff85723e */ /* 0x000fe200030006ff */
[----:B------:R-:W-:Y:S01]  /*67d0*/  FFMA R6, R81, R87, R6 ;  /* 0x0000005751067223 */ /* 0x000fe20000000006 */
[----:B------:R-:W-:Y:S01]  /*67e0*/  F2FP.SATFINITE.E4M3.F32.PACK_AB_MERGE_C R195, R7, R3, RZ ;  /* 0x0000000307c3723e */ /* 0x000fe200048070ff */
[----:B------:R-:W-:Y:S02]  /*67f0*/  HADD2.F32 R128, -RZ, R127.H1_H1 ;  /* 0x3000007fff807230 */ /* 0x000fe40000004100 */
[----:B------:R-:W-:Y:S01]  /*6800*/  FMUL R11, R78, R11 ;  /* 0x0000000b4e0b7220 */ /* 0x000fe20000400000 */
[----:B------:R-:W-:Y:S01]  /*6810*/  HADD2.F32 R132, -RZ, R131.H1_H1 ;  /* 0x30000083ff847230 */ /* 0x000fe20000004100 */
[----:B------:R-:W-:Y:S01]  /*6820*/  F2FP.SATFINITE.E4M3.F32.PACK_AB_MERGE_C R200, R2, R0, R195 ;  /* 0x0000000002c8723e */ /* 0x000fe200048070c3 */
[----:B------:R-:W-:Y:S01]  /*6830*/  FMUL R10, R78, R14 ;  /* 0x0000000e4e0a7220 */ /* 0x000fe20000400000 */
[----:B------:R-:W-:Y:S01]  /*6840*/  IADD3 R195, PT, PT, R186, R207, RZ ;  /* 0x000000cfbac37210 */ /* 0x000fe20007ffe0ff */
[C---:B------:R-:W-:Y:S01]  /*6850*/  FFMA R11, R81.reuse, R90, R11 ;  /* 0x0000005a510b7223 */ /* 0x040fe2000000000b */
[C---:B------:R-:W-:Y:S01]  /*6860*/  FFMA R8, R81.reuse, R89, R8 ;  /* 0x0000005951087223 */ /* 0x040fe20000000008 */
[C---:B------:R-:W-:Y:S01]  /*6870*/  FFMA R9, R81.reuse, R92, R9 ;  /* 0x0000005c51097223 */ /* 0x040fe20000000009 */
[--C-:B------:R-:W-:Y:S02]  /*6880*/  HADD2.F32 R95, -RZ, R97.reuse.H0_H0 ;  /* 0x20000061ff5f7230 */ /* 0x100fe40000004100 */
[----:B------:R-:W-:Y:S01]  /*6890*/  FFMA R10, R81, R91, R10 ;  /* 0x0000005b510a7223 */ /* 0x000fe2000000000a */
[----:B------:R-:W-:Y:S01]  /*68a0*/  F2FP.SATFINITE.E4M3.F32.PACK_AB_MERGE_C R201, R11, R6, RZ ;  /* 0x000000060bc9723e */ /* 0x000fe200048070ff */
[C---:B------:R-:W-:Y:S01]  /*68b0*/  FMUL R15, R78.reuse, R15 ;  /* 0x0000000f4e0f7220 */ /* 0x040fe20000400000 */
[----:B------:R-:W-:Y:S02]  /*68c0*/  HADD2.F32 R98, -RZ, R97.H1_H1 ;  /* 0x30000061ff627230 */ /* 0x000fe40000004100 */
[C---:B------:R-:W-:Y:S01]  /*68d0*/  FMUL R14, R78.reuse, R18 ;  /* 0x000000124e0e7220 */ /* 0x040fe20000400000 */
[----:B------:R-:W-:Y:S01]  /*68e0*/  F2FP.SATFINITE.E4M3.F32.PACK_AB_MERGE_C R201, R5, R4, R201 ;  /* 0x0000000405c9723e */ /* 0x000fe200048070c9 */
[----:B------:R-:W-:Y:S02]  /*68f0*/  HADD2.F32 R97, -RZ, R99.H0_H0 ;  /* 0x20000063ff617230 */ /* 0x000fe40000004100 */
[C---:B------:R-:W-:Y:S01]  /*6900*/  FFMA R15, R81.reuse, R94, R15 ;  /* 0x0000005e510f7223 */ /* 0x040fe2000000000f */
[C---:B------:R-:W-:Y:S01]  /*6910*/  FFMA R12, R81.reuse, R93, R12 ;  /* 0x0000005d510c7223 */ /* 0x040fe2000000000c */
[----:B------:R-:W-:Y:S01]  /*6920*/  FFMA R13, R81, R96, R13 ;  /* 0x00000060510d7223 */ /* 0x000fe2000000000d */
[----:B------:R-:W-:Y:S01]  /*6930*/  F2FP.F16.E4M3.UNPACK_B R135, R161 ;  /* 0x000000a1ff87723e */ /* 0x000fe200020006ff */
[--C-:B------:R-:W-:Y:S01]  /*6940*/  HADD2.F32 R99, -RZ, R101.reuse.H0_H0 ;  /* 0x20000065ff637230 */ /* 0x100fe20000004100 */
[----:B------:R-:W-:Y:S01]  /*6950*/  F2FP.SATFINITE.E4M3.F32.PACK_AB_MERGE_C R202, R15, R10, RZ ;  /* 0x0000000a0fca723e */ /* 0x000fe200048070ff */
[----:B------:R-:W-:Y:S01]  /*6960*/  FFMA R14, R81, R95, R14 ;  /* 0x0000005f510e7223 */ /* 0x000fe2000000000e */
[C---:B------:R-:W-:Y:S01]  /*6970*/  FMUL R19, R78.reuse, R19 ;  /* 0x000000134e137220 */ /* 0x040fe20000400000 */
[----:B------:R-:W-:Y:S01]  /*6980*/  HADD2.F32 R102, -RZ, R101.H1_H1 ;  /* 0x30000065ff667230 */ /* 0x000fe20000004100 */
[----:B------:R-:W-:Y:S01]  /*6990*/  F2FP.SATFINITE.E4M3.F32.PACK_AB_MERGE_C R202, R9, R8, R202 ;  /* 0x0000000809ca723e */ /* 0x000fe200048070ca */
[----:B------:R-:W-:Y:S02]  /*69a0*/  HADD2.F32 R101, -RZ, R103.H0_H0 ;  /* 0x20000067ff657230 */ /* 0x000fe40000004100 */
[C---:B------:R-:W-:Y:S01]  /*69b0*/  FFMA R19, R81.reuse, R98, R19 ;  /* 0x0000006251137223 */ /* 0x040fe20000000013 */
[C---:B------:R-:W-:Y:S01]  /*69c0*/  FFMA R16, R81.reuse, R97, R16 ;  /* 0x0000006151107223 */ /* 0x040fe20000000010 */
[----:B------:R-:W-:Y:S01]  /*69d0*/  FFMA R17, R81, R100, R17 ;  /* 0x0000006451117223 */ /* 0x000fe20000000011 */
[----:B------:R-:W-:Y:S02]  /*69e0*/  HADD2.F32 R136, -RZ, R135.H1_H1 ;  /* 0x30000087ff887230 */ /* 0x000fe40000004100 */
[C---:B------:R-:W-:Y:S01]  /*69f0*/  FMUL R18, R78.reuse, R22 ;  /* 0x000000164e127220 */ /* 0x040fe20000400000 */
[----:B------:R-:W-:Y:S01]  /*6a00*/  F2FP.F16.E4M3.UNPACK_B R137, R161.H1 ;  /* 0x000000a1ff89723e */ /* 0x000fe200030006ff */
[C---:B------:R-:W-:Y:S01]  /*6a10*/  FMUL R23, R78.reuse, R23 ;  /* 0x000000174e177220 */ /* 0x040fe20000400000 */
[--C-:B------:R-:W-:Y:S01]  /*6a20*/  HADD2.F32 R103, -RZ, R105.reuse.H0_H0 ;  /* 0x20000069ff677230 */ /* 0x100fe20000004100 */
[----:B------:R-:W-:Y:S01]  /*6a30*/  F2FP.SATFINITE.E4M3.F32.PACK_AB_MERGE_C R203, R19, R14, RZ ;  /* 0x0000000e13cb723e */ /* 0x000fe200048070ff */
[C---:B------:R-:W-:Y:S01]  /*6a40*/  FFMA R18, R81.reuse, R99, R18 ;  /* 0x0000006351127223 */ /* 0x040fe20000000012 */
[C---:B------:R-:W-:Y:S01]  /*6a50*/  FFMA R23, R81.reuse, R102, R23 ;  /* 0x0000006651177223 */ /* 0x040fe20000000017 */
[----:B------:R-:W-:Y:S01]  /*6a60*/  FFMA R20, R81, R101, R20 ;  /* 0x0000006551147223 */ /* 0x000fe20000000014 */
[----:B------:R-:W-:Y:S01]  /*6a70*/  F2FP.F16.E4M3.UNPACK_B R139, R162 ;  /* 0x000000a2ff8b723e */ /* 0x000fe200020006ff */
[----:B------:R-:W-:Y:S01]  /*6a80*/  HADD2.F32 R106, -RZ, R105.H1_H1 ;  /* 0x30000069ff6a7230 */ /* 0x000fe20000004100 */
[----:B------:R-:W-:Y:S01]  /*6a90*/  F2FP.SATFINITE.E4M3.F32.PACK_AB_MERGE_C R203, R13, R12, R203 ;  /* 0x0000000c0dcb723e */ /* 0x000fe200048070cb */
[----:B------:R-:W-:Y:S01]  /*6aa0*/  FFMA R21, R81, R104, R21 ;  /* 0x0000006851157223 */ /* 0x000fe20000000015 */
[----:B------:R-:W-:Y:S01]  /*6ab0*/  F2FP.SATFINITE.E4M3.F32.PACK_AB_MERGE_C R208, R23, R18, RZ ;  /* 0x0000001217d0723e */ /* 0x000fe200048070ff */
[----:B------:R-:W-:Y:S02]  /*6ac0*/  HADD2.F32 R105, -RZ, R107.H0_H0 ;  /* 0x2000006bff697230 */ /* 0x000fe40000004100 */
[C---:B------:R-:W-:Y:S01]  /*6ad0*/  FMUL R22, R78.reuse, R26 ;  /* 0x0000001a4e167220 */ /* 0x040fe20000400000 */
[----:B------:R1:W-:Y:S01]  /*6ae0*/  STS.128 [R172+UR49+0x8200], R200 ;  /* 0x008200c8ac007988 */ /* 0x0003e20008000c31 */
[----:B------:R-:W-:Y:S01]  /*6af0*/  F2FP.SATFINITE.E4M3.F32.PACK_AB_MERGE_C R208, R17, R16, R208 ;  /* 0x0000001011d0723e */ /* 0x000fe200048070d0 */
[----:B------:R-:W-:Y:S02]  /*6b00*/  HADD2.F32 R140, -RZ, R139.H1_H1 ;  /* 0x3000008bff8c7230 */ /* 0x000fe40000004100 */
[C---:B------:R-:W-:Y:S01]  /*6b10*/  FFMA R22, R81.reuse, R103, R22 ;  /* 0x0000006751167223 */ /* 0x040fe20000000016 */
[C---:B------:R-:W-:Y:S01]  /*6b20*/  FMUL R27, R78.reuse, R27 ;  /* 0x0000001b4e1b7220 */ /* 0x040fe20000400000 */
[--C-:B------:R-:W-:Y:S02]  /*6b30*/  HADD2.F32 R107, -RZ, R109.reuse.H0_H0 ;  /* 0x2000006dff6b7230 */ /* 0x100fe40000004100 */
[C---:B------:R-:W-:Y:S01]  /*6b40*/  FMUL R26, R78.reuse, R30 ;  /* 0x0000001e4e1a7220 */ /* 0x040fe20000400000 */
[----:B------:R-:W-:Y:S02]  /*6b50*/  HADD2.F32 R110, -RZ, R109.H1_H1 ;  /* 0x3000006dff6e7230 */ /* 0x000fe40000004100 */
[C---:B------:R-:W-:Y:S01]  /*6b60*/  FFMA R27, R81.reuse, R106, R27 ;  /* 0x0000006a511b7223 */ /* 0x040fe2000000001b */
[C---:B------:R-:W-:Y:S01]  /*6b70*/  FFMA R24, R81.reuse, R105, R24 ;  /* 0x0000006951187223 */ /* 0x040fe20000000018 */
[----:B------:R-:W-:Y:S01]  /*6b80*/  FFMA R25, R81, R108, R25 ;  /* 0x0000006c51197223 */ /* 0x000fe20000000019 */
[----:B------:R-:W-:Y:S01]  /*6b90*/  F2FP.F16.E4M3.UNPACK_B R141, R162.H1 ;  /* 0x000000a2ff8d723e */ /* 0x000fe200030006ff */
[----:B------:R-:W-:Y:S01]  /*6ba0*/  HADD2.F32 R109, -RZ, R111.H0_H0 ;  /* 0x2000006fff6d7230 */ /* 0x000fe20000004100 */
[----:B------:R-:W-:Y:S01]  /*6bb0*/  F2FP.SATFINITE.E4M3.F32.PACK_AB_MERGE_C R209, R27, R22, RZ ;  /* 0x000000161bd1723e */ /* 0x000fe200048070ff */
[----:B------:R-:W-:Y:S01]  /*6bc0*/  FFMA R26, R81, R107, R26 ;  /* 0x0000006b511a7223 */ /* 0x000fe2000000001a */
[C---:B------:R-:W-:Y:S01]  /*6bd0*/  FMUL R31, R78.reuse, R31 ;  /* 0x0000001f4e1f7220 */ /* 0x040fe20000400000 */
[--C-:B------:R-:W-:Y:S01]  /*6be0*/  HADD2.F32 R111, -RZ, R113.reuse.H0_H0 ;  /* 0x20000071ff6f7230 */ /* 0x100fe20000004100 */
[----:B------:R-:W-:Y:S01]  /*6bf0*/  F2FP.SATFINITE.E4M3.F32.PACK_AB_MERGE_C R209, R21, R20, R209 ;  /* 0x0000001415d1723e */ /* 0x000fe200048070d1 */
[----:B------:R-:W-:Y:S02]  /*6c00*/  HADD2.F32 R114, -RZ, R113.H1_H1 ;  /* 0x30000071ff727230 */ /* 0x000fe40000004100 */
[C---:B------:R-:W-:Y:S01]  /*6c10*/  FFMA R31, R81.reuse, R110, R31 ;  /* 0x0000006e511f7223 */ /* 0x040fe2000000001f */
[C---:B------:R-:W-:Y:S01]  /*6c20*/  FFMA R28, R81.reuse, R109, R28 ;  /* 0x0000006d511c7223 */ /* 0x040fe2000000001c */
[----:B------:R-:W-:Y:S01]  /*6c30*/  FFMA R29, R81, R112, R29 ;  /* 0x00000070511d7223 */ /* 0x000fe2000000001d */
[----:B------:R-:W-:Y:S02]  /*6c40*/  HADD2.F32 R113, -RZ, R115.H0_H0 ;  /* 0x20000073ff717230 */ /* 0x000fe40000004100 */
[C---:B------:R-:W-:Y:S01]  /*6c50*/  FMUL R30, R78.reuse, R34 ;  /* 0x000000224e1e7220 */ /* 0x040fe20000400000 */
[----:B------:R-:W-:Y:S01]  /*6c60*/  F2FP.F16.E4M3.UNPACK_B R143, R163 ;  /* 0x000000a3ff8f723e */ /* 0x000fe200020006ff */
[C---:B------:R-:W-:Y:S01]  /*6c70*/  FMUL R35, R78.reuse, R35 ;  /* 0x000000234e237220 */ /* 0x040fe20000400000 */
[----:B------:R-:W-:Y:S01]  /*6c80*/  HADD2.F32 R115, -RZ, R117.H0_H0 ;  /* 0x20000075ff737230 */ /* 0x000fe20000004100 */
[----:B------:R-:W-:Y:S01]  /*6c90*/  F2FP.SATFINITE.E4M3.F32.PACK_AB_MERGE_C R210, R31, R26, RZ ;  /* 0x0000001a1fd2723e */ /* 0x000fe200048070ff */
[C---:B------:R-:W-:Y:S01]  /*6ca0*/  FFMA R30, R81.reuse, R111, R30 ;  /* 0x0000006f511e7223 */ /* 0x040fe2000000001e */
[C---:B------:R-:W-:Y:S01]  /*6cb0*/  FFMA R35, R81.reuse, R114, R35 ;  /* 0x0000007251237223 */ /* 0x040fe20000000023 */
[C---:B------:R-:W-:Y:S01]  /*6cc0*/  FFMA R32, R81.reuse, R113, R32 ;  /* 0x0000007151207223 */ /* 0x040fe20000000020 */
[----:B------:R-:W-:Y:S01]  /*6cd0*/  F2FP.F16.E4M3.UNPACK_B R145, R163.H1 ;  /* 0x000000a3ff91723e */ /* 0x000fe200030006ff */
[----:B------:R-:W-:Y:S01]  /*6ce0*/  FFMA R33, R81, R116, R33 ;  /* 0x0000007451217223 */ /* 0x000fe20000000021 */
[----:B------:R-:W-:Y:S01]  /*6cf0*/  F2FP.SATFINITE.E4M3.F32.PACK_AB_MERGE_C R210, R25, R24, R210 ;  /* 0x0000001819d2723e */ /* 0x000fe200048070d2 */
[----:B------:R-:W-:Y:S01]  /*6d00*/  HADD2.F32 R144, -RZ, R143.H1_H1 ;  /* 0x3000008fff907230 */ /* 0x000fe20000004100 */
[----:B------:R-:W-:Y:S01]  /*6d10*/  F2FP.SATFINITE.E4M3.F32.PACK_AB_MERGE_C R211, R35, R30, RZ ;  /* 0x0000001e23d3723e */ /* 0x000fe200048070ff */
[----:B------:R-:W-:Y:S02]  /*6d20*/  HADD2.F32 R118, -RZ, R117.H1_H1 ;  /* 0x30000075ff767230 */ /* 0x000fe40000004100 */
[C---:B------:R-:W-:Y:S01]  /*6d30*/  FMUL R34, R78.reuse, R38 ;  /* 0x000000264e227220 */ /* 0x040fe20000400000 */
[----:B------:R-:W-:Y:S01]  /*6d40*/  HADD2.F32 R117, -RZ, R119.H0_H0 ;  /* 0x20000077ff757230 */ /* 0x000fe20000004100 */
[----:B------:R-:W-:Y:S01]  /*6d50*/  F2FP.SATFINITE.E4M3.F32.PACK_AB_MERGE_C R211, R29, R28, R211 ;  /* 0x0000001c1dd3723e */ /* 0x000fe200048070d3 */
[C---:B------:R-:W-:Y:S01]  /*6d60*/  FMUL R39, R78.reuse, R39 ;  /* 0x000000274e277220 */ /* 0x040fe20000400000 */
[--C-:B------:R-:W-:Y:S02]  /*6d70*/  HADD2.F32 R119, -RZ, R121.reuse.H0_H0 ;  /* 0x20000079ff777230 */ /* 0x100fe40000004100 */
[C---:B------:R-:W-:Y:S01]  /*6d80*/  FFMA R34, R81.reuse, R115, R34 ;  /* 0x0000007351227223 */ /* 0x040fe20000000022 */
[----:B------:R-:W-:Y:S01]  /*6d90*/  HADD2.F32 R122, -RZ, R121.H1_H1 ;  /* 0x30000079ff7a7230 */ /* 0x000fe20000004100 */
[----:B------:R1:W-:Y:S01]  /*6da0*/  STS.128 [R192+0x8010], R208 ;  /* 0x008010d0c0007388 */ /* 0x0003e20000000c00 */
[----:B------:R-:W-:Y:S02]  /*6db0*/  HADD2.F32 R121, -RZ, R123.H0_H0 ;  /* 0x2000007bff797230 */ /* 0x000fe40000004100 */
[C---:B------:R-:W-:Y:S01]  /*6dc0*/  FFMA R39, R81.reuse, R118, R39 ;  /* 0x0000007651277223 */ /* 0x040fe20000000027 */
[C---:B------:R-:W-:Y:S01]  /*6dd0*/  FFMA R36, R81.reuse, R117, R36 ;  /* 0x0000007551247223 */ /* 0x040fe20000000024 */
[----:B------:R-:W-:Y:S01]  /*6de0*/  FFMA R37, R81, R120, R37 ;  /* 0x0000007851257223 */ /* 0x000fe20000000025 */
[C---:B------:R-:W-:Y:S01]  /*6df0*/  FMUL R38, R78.reuse, R42 ;  /* 0x0000002a4e267220 */ /* 0x040fe20000400000 */
[----:B------:R-:W-:Y:S01]  /*6e00*/  ISETP.NE.AND P0, PT, R189, RZ, PT ;  /* 0x000000ffbd00720c */ /* 0x000fe20003f05270 */
[C---:B------:R-:W-:Y:S01]  /*6e10*/  FMUL R43, R78.reuse, R43 ;  /* 0x0000002b4e2b7220 */ /* 0x040fe20000400000 */
[--C-:B------:R-:W-:Y:S01]  /*6e20*/  HADD2.F32 R123, -RZ, R125.reuse.H0_H0 ;  /* 0x2000007dff7b7230 */ /* 0x100fe20000004100 */
[----:B------:R-:W-:Y:S01]  /*6e30*/  F2FP.SATFINITE.E4M3.F32.PACK_AB_MERGE_C R212, R39, R34, RZ ;  /* 0x0000002227d4723e */ /* 0x000fe200048070ff */
[C---:B------:R-:W-:Y:S01]  /*6e40*/  FFMA R38, R81.reuse, R119, R38 ;  /* 0x0000007751267223 */ /* 0x040fe20000000026 */
[C---:B------:R-:W-:Y:S01]  /*6e50*/  FFMA R43, R81.reuse, R122, R43 ;  /* 0x0000007a512b7223 */ /* 0x040fe2000000002b */
[----:B------:R-:W-:Y:S01]  /*6e60*/  FFMA R40, R81, R121, R40 ;  /* 0x0000007951287223 */ /* 0x000fe20000000028 */
[----:B------:R-:W-:Y:S01]  /*6e70*/  F2FP.SATFINITE.E4M3.F32.PACK_AB_MERGE_C R212, R33, R32, R212 ;  /* 0x0000002021d4723e */ /* 0x000fe200048070d4 */
[----:B------:R-:W-:Y:S01]  /*6e80*/  FFMA R41, R81, R124, R41 ;  /* 0x0000007c51297223 */ /* 0x000fe20000000029 */
[----:B------:R-:W-:Y:S01]  /*6e90*/  HADD2.F32 R126, -RZ, R125.H1_H1 ;  /* 0x3000007dff7e7230 */ /* 0x000fe20000004100 */
[----:B------:R-:W-:Y:S01]  /*6ea0*/  F2FP.SATFINITE.E4M3.F32.PACK_AB_MERGE_C R213, R43, R38, RZ ;  /* 0x000000262bd5723e */ /* 0x000fe200048070ff */
[----:B------:R-:W-:Y:S02]  /*6eb0*/  HADD2.F32 R125, -RZ, R127.H0_H0 ;  /* 0x2000007fff7d7230 */ /* 0x000fe40000004100 */
[C---:B------:R-:W-:Y:S01]  /*6ec0*/  FMUL R42, R78.reuse, R46 ;  /* 0x0000002e4e2a7220 */ /* 0x040fe20000400000 */
[----:B------:R-:W-:Y:S01]  /*6ed0*/  FMUL R47, R78, R47 ;  /* 0x0000002f4e2f7220 */ /* 0x000fe20000400000 */
[--C-:B------:R-:W-:Y:S01]  /*6ee0*/  HADD2.F32 R127, -RZ, R129.reuse.H0_H0 ;  /* 0x20000081ff7f7230 */ /* 0x100fe20000004100 */
[----:B------:R-:W-:Y:S01]  /*6ef0*/  F2FP.SATFINITE.E4M3.F32.PACK_AB_MERGE_C R213, R37, R36, R213 ;  /* 0x0000002425d5723e */ /* 0x000fe200048070d5 */
[C---:B------:R-:W-:Y:S01]  /*6f00*/  FFMA R42, R81.reuse, R123, R42 ;  /* 0x0000007b512a7223 */ /* 0x040fe2000000002a */
[C---:B------:R-:W-:Y:S01]  /*6f10*/  FFMA R47, R81.reuse, R126, R47 ;  /* 0x0000007e512f7223 */ /* 0x040fe2000000002f */
[C---:B------:R-:W-:Y:S01]  /*6f20*/  FFMA R44, R81.reuse, R125, R44 ;  /* 0x0000007d512c7223 */ /* 0x040fe2000000002c */
[----:B------:R-:W-:Y:S01]  /*6f30*/  ISETP.NE.AND P6, PT, R198, RZ, PT ;  /* 0x000000ffc600720c */ /* 0x000fe20003fc5270 */
[----:B------:R-:W-:Y:S01]  /*6f40*/  FFMA R45, R81, R128, R45 ;  /* 0x00000080512d7223 */ /* 0x000fe2000000002d */
[----:B------:R-:W-:Y:S01]  /*6f50*/  HADD2.F32 R130, -RZ, R129.H1_H1 ;  /* 0x30000081ff827230 */ /* 0x000fe20000004100 */
[----:B------:R-:W-:Y:S01]  /*6f60*/  F2FP.SATFINITE.E4M3.F32.PACK_AB_MERGE_C R214, R47, R42, RZ ;  /* 0x0000002a2fd6723e */ /* 0x000fe200048070ff */
[----:B------:R-:W-:Y:S02]  /*6f70*/  HADD2.F32 R129, -RZ, R131.H0_H0 ;  /* 0x20000083ff817230 */ /* 0x000fe40000004100 */
[C---:B------:R-:W-:Y:S01]  /*6f80*/  FMUL R46, R78.reuse, R50 ;  /* 0x000000324e2e7220 */ /* 0x040fe20000400000 */
[C---:B------:R-:W-:Y:S01]  /*6f90*/  FMUL R51, R78.reuse, R51 ;  /* 0x000000334e337220 */ /* 0x040fe20000400000 */
[--C-:B------:R-:W-:Y:S02]  /*6fa0*/  HADD2.F32 R131, -RZ, R133.reuse.H0_H0 ;  /* 0x20000085ff837230 */ /* 0x100fe40000004100 */
[C---:B------:R-:W-:Y:S01]  /*6fb0*/  FMUL R50, R78.reuse, R54 ;  /* 0x000000364e327220 */ /* 0x040fe20000400000 */
[C---:B------:R-:W-:Y:S01]  /*6fc0*/  FFMA R46, R81.reuse, R127, R46 ;  /* 0x0000007f512e7223 */ /* 0x040fe2000000002e */
[----:B------:R-:W-:Y:S02]  /*6fd0*/  HADD2.F32 R134, -RZ, R133.H1_H1 ;  /* 0x30000085ff867230 */ /* 0x000fe40000004100 */
[C---:B------:R-:W-:Y:S01]  /*6fe0*/  FFMA R51, R81.reuse, R130, R51 ;  /* 0x0000008251337223 */ /* 0x040fe20000000033 */
[----:B------:R-:W-:Y:S02]  /*6ff0*/  HADD2.F32 R133, -RZ, R135.H0_H0 ;  /* 0x20000087ff857230 */ /* 0x000fe40000004100 */
[C---:B------:R-:W-:Y:S01]  /*7000*/  FMUL R55, R78.reuse, R55 ;  /* 0x000000374e377220 */ /* 0x040fe20000400000 */
[C---:B------:R-:W-:Y:S01]  /*7010*/  FFMA R48, R81.reuse, R129, R48 ;  /* 0x0000008151307223 */ /* 0x040fe20000000030 */
[C---:B------:R-:W-:Y:S01]  /*7020*/  FFMA R49, R81.reuse, R132, R49 ;  /* 0x0000008451317223 */ /* 0x040fe20000000031 */
[--C-:B------:R-:W-:Y:S02]  /*7030*/  HADD2.F32 R135, -RZ, R137.reuse.H0_H0 ;  /* 0x20000089ff877230 */ /* 0x100fe40000004100 */
[C---:B------:R-:W-:Y:S01]  /*7040*/  FFMA R50, R81.reuse, R131, R50 ;  /* 0x0000008351327223 */ /* 0x040fe20000000032 */
[----:B------:R-:W-:Y:S02]  /*7050*/  HADD2.F32 R138, -RZ, R137.H1_H1 ;  /* 0x30000089ff8a7230 */ /* 0x000fe40000004100 */
[C---:B------:R-:W-:Y:S01]  /*7060*/  FMUL R54, R78.reuse, R58 ;  /* 0x0000003a4e367220 */ /* 0x040fe20000400000 */
[----:B------:R-:W-:Y:S02]  /*7070*/  HADD2.F32 R137, -RZ, R139.H0_H0 ;  /* 0x2000008bff897230 */ /* 0x000fe40000004100 */
[C---:B------:R-:W-:Y:S01]  /*7080*/  FFMA R55, R81.reuse, R134, R55 ;  /* 0x0000008651377223 */ /* 0x040fe20000000037 */
        /* <DEDUP_REMOVED lines=16> */
[----:B------:R-:W-:Y:S01]  /*7190*/  FFMA R63, R81, R142, R63 ;  /* 0x0000008e513f7223 */ /* 0x000fe2000000003f */
[----:B------:R-:W-:Y:S01]  /*71a0*/  FMUL R67, R78, R67 ;  /* 0x000000434e437220 */ /* 0x000fe20000400000 */
[----:B------:R-:W-:Y:S01]  /*71b0*/  F2FP.SATFINITE.E4M3.F32.PACK_AB_MERGE_C R215, R51, R46, RZ ;  /* 0x0000002e33d7723e */ /* 0x000fe200048070ff */
[C---:B------:R-:W-:Y:S01]  /*71c0*/  FFMA R60, R81.reuse, R141, R60 ;  /* 0x0000008d513c7223 */ /* 0x040fe2000000003c */
[C---:B------:R-:W-:Y:S01]  /*71d0*/  FFMA R61, R81.reuse, R144, R61 ;  /* 0x00000090513d7223 */ /* 0x040fe2000000003d */
[C---:B------:R-:W-:Y:S01]  /*71e0*/  FFMA R62, R81.reuse, R143, R62 ;  /* 0x0000008f513e7223 */ /* 0x040fe2000000003e */
[----:B------:R-:W-:Y:S01]  /*71f0*/  FFMA R67, R81, R146, R67 ;  /* 0x0000009251437223 */ /* 0x000fe20000000043 */
[----:B------:R-:W-:Y:S02]  /*7200*/  F2FP.SATFINITE.E4M3.F32.PACK_AB_MERGE_C R214, R41, R40, R214 ;  /* 0x0000002829d6723e */ /* 0x000fe400048070d6 */
[----:B------:R-:W-:Y:S02]  /*7210*/  F2FP.SATFINITE.E4M3.F32.PACK_AB_MERGE_C R215, R45, R44, R215 ;  /* 0x0000002c2dd7723e */ /* 0x000fe400048070d7 */
[----:B------:R-:W-:Y:S02]  /*7220*/  F2FP.SATFINITE.E4M3.F32.PACK_AB_MERGE_C R216, R55, R50, RZ ;  /* 0x0000003237d8723e */ /* 0x000fe400048070ff */
[----:B------:R-:W-:Y:S01]  /*7230*/  F2FP.SATFINITE.E4M3.F32.PACK_AB_MERGE_C R217, R59, R54, RZ ;  /* 0x000000363bd9723e */ /* 0x000fe200048070ff */
[----:B------:R1:W-:Y:S01]  /*7240*/  STS.128 [R195+0x8020], R212 ;  /* 0x008020d4c3007388 */ /* 0x0003e20000000c00 */
[----:B------:R-:W-:Y:S02]  /*7250*/  F2FP.SATFINITE.E4M3.F32.PACK_AB_MERGE_C R218, R63, R58, RZ ;  /* 0x0000003a3fda723e */ /* 0x000fe400048070ff */
[----:B------:R-:W-:Y:S02]  /*7260*/  F2FP.SATFINITE.E4M3.F32.PACK_AB_MERGE_C R219, R67, R62, RZ ;  /* 0x0000003e43db723e */ /* 0x000fe400048070ff */
[----:B------:R-:W-:Y:S02]  /*7270*/  F2FP.SATFINITE.E4M3.F32.PACK_AB_MERGE_C R216, R49, R48, R216 ;  /* 0x0000003031d8723e */ /* 0x000fe400048070d8 */
[----:B------:R-:W-:Y:S02]  /*7280*/  F2FP.SATFINITE.E4M3.F32.PACK_AB_MERGE_C R217, R53, R52, R217 ;  /* 0x0000003435d9723e */ /* 0x000fe400048070d9 */
[----:B------:R-:W-:Y:S02]  /*7290*/  F2FP.SATFINITE.E4M3.F32.PACK_AB_MERGE_C R218, R57, R56, R218 ;  /* 0x0000003839da723e */ /* 0x000fe400048070da */
[----:B------:R-:W-:Y:S02]  /*72a0*/  F2FP.SATFINITE.E4M3.F32.PACK_AB_MERGE_C R219, R61, R60, R219 ;  /* 0x0000003c3ddb723e */ /* 0x000fe400048070db */
[----:B------:R-:W-:Y:S02]  /*72b0*/  LEA R204, R181, UR49, 0x3 ;  /* 0x00000031b5cc7c11 */ /* 0x000fe4000f8e18ff */
[----:B------:R-:W-:Y:S01]  /*72c0*/  @P6 SHF.L.U32 R221, R180, 0x1f, RZ ;  /* 0x0000001fb4dd6819 */ /* 0x000fe200000006ff */
[----:B------:R1:W-:Y:S01]  /*72d0*/  STS.128 [R194+0x8010], R216 ;  /* 0x008010d8c2007388 */ /* 0x0003e20000000c00 */
[----:B------:R-:W-:Y:S01]  /*72e0*/  @!PT LDS RZ, [RZ] ;  /* 0x00000000fffff984 */ /* 0x000fe20000000800 */
[----:B------:R-:W-:Y:S01]  /*72f0*/  @!PT LDS RZ, [RZ] ;  /* 0x00000000fffff984 */ /* 0x000fe20000000800 */
[----:B------:R-:W-:Y:S01]  /*7300*/  @!PT LDS RZ, [RZ] ;  /* 0x00000000fffff984 */ /* 0x000fe20000000800 */
[----:B------:R-:W-:Y:S01]  /*7310*/  @!PT LDS RZ, [RZ] ;  /* 0x00000000fffff984 */ /* 0x000fe20000000800 */
[----:B------:R2:W-:Y:S07]  /*7320*/  MEMBAR.ALL.CTA ;  /* 0x0000000000007992 */ /* 0x0005ee0000008000 */
[----:B--2---:R-:W2:Y:S02]  /*7330*/  FENCE.VIEW.ASYNC.S ;  /* 0x00000000000073c6 */ /* 0x004ea40000000000 */
[----:B--2---:R-:W-:Y:S06]  /*7340*/  BAR.SYNC.DEFER_BLOCKING 0x1, 0x80 ;  /* 0x0042000000007b1d */ /* 0x004fec0000010000 */
[----:B------:R-:W-:Y:S05]  /*7350*/  @P0 BRA `(.L_x_109) ;  /* 0x0000000000280947 */ /* 0x000fea0003800000 */
[----:B------:R-:W-:Y:S02]  /*7360*/  UIADD3 UR4, UPT, UPT, UR49, 0x8200, URZ ;  /* 0x0000820031047890 */ /* 0x000fe4000fffe0ff */
[----:B------:R-:W-:Y:S01]  /*7370*/  UIADD3 UR6, UP0, UPT, UR52, 0x680, URZ ;  /* 0x0000068034067890 */ /* 0x000fe2000ff1e0ff */
[----:B------:R-:W-:Y:S03]  /*7380*/  UMOV UR43, UR36 ;  /* 0x00000024002b7c82 */ /* 0x000fe60008000000 */
[----:B------:R-:W-:Y:S01]  /*7390*/  MOV R188, UR4 ;  /* 0x0000000400bc7c02 */ /* 0x000fe20008000f00 */
[----:B------:R-:W-:Y:S03]  /*73a0*/  UIADD3.X UR7, UPT, UPT, URZ, UR53, URZ, UP0, !UPT ;  /* 0x00000035ff077290 */ /* 0x000fe600087fe4ff */
[----:B------:R-:W-:Y:S11]  /*73b0*/  R2UR UR40, R188 ;  /* 0x00000000bc2872ca */ /* 0x000ff600000e0000 */
[----:B------:R-:W-:Y:S02]  /*73c0*/  @!UPT UIADD3 URZ, UPT, UPT, URZ, URZ, URZ ;  /* 0x000000fffffff290 */ /* 0x000fe4000fffe0ff */
[----:B------:R2:W-:Y:S01]  /*73d0*/  UTMASTG.3D [UR40], [UR6] ;  /* 0x00000028060073b5 */ /* 0x0005e20008010000 */
[----:B------:R0:W-:Y:S01]  /*73e0*/  UTMACMDFLUSH ;  /* 0x00000000000079b7 */ /* 0x0001e20000000000 */
[----:B--2---:R-:W-:Y:S04]  /*73f0*/  DEPBAR.LE SB0, 0x1 ;  /* 0x000080400000791a */ /* 0x004fe80000000000 */
.L_x_109:
[----:B------:R-:W-:Y:S05]  /*7400*/  BSYNC.RECONVERGENT B0 ;  /* 0x0000000000007941 */ /* 0x000fea0003800200 */
.L_x_108:
[----:B------:R-:W-:Y:S06]  /*7410*/  BAR.SYNC.DEFER_BLOCKING 0x1, 0x80 ;  /* 0x0042000000007b1d */ /* 0x000fec0000010000 */
[----:B------:R-:W2:Y:S01]  /*7420*/  @P6 SYNCS.PHASECHK.TRANS64.TRYWAIT P0, [R204+URZ+0xe0], R221 ;  /* 0x0000e0ddcc0065a7 */ /* 0x000ea200080011ff */
[----:B------:R-:W-:Y:S01]  /*7430*/  BSSY B1, `(.L_x_110) ;  /* 0x0000023000017945 */ /* 0x000fe20003800000 */
[----:B--2---:R-:W-:Y:S03]  /*7440*/  @P6 SEL R196, RZ, 0x1, !P0 ;  /* 0x00000001ffc46807 */ /* 0x004fe60004000000 */
[----:B------:R-:W-:Y:S05]  /*7450*/  @!P6 BRA `(.L_x_111) ;  /* 0x000000000080e947 */ /* 0x000fea0003800000 */
[----:B------:R-:W-:Y:S01]  /*7460*/  ISETP.NE.AND P1, PT, R197, RZ, PT ;  /* 0x000000ffc500720c */ /* 0x000fe20003f25270 */
[----:B------:R-:W-:Y:S01]  /*7470*/  BSSY B0, `(.L_x_112) ;  /* 0x000000a000007945 */ /* 0x000fe20003800000 */
[----:B------:R-:W-:Y:S11]  /*7480*/  ISETP.NE.AND P0, PT, R196, RZ, PT ;  /* 0x000000ffc400720c */ /* 0x000ff60003f05270 */
[----:B------:R-:W-:Y:S04]  /*7490*/  @P1 IMAD R0, R181, 0x2000, R186 ;  /* 0x00002000b5001824 */ /* 0x000fe800078e02ba */
[C---:B------:R-:W-:Y:S01]  /*74a0*/  @P1 IMAD.IADD R6, R0.reuse, 0x1, R199 ;  /* 0x0000000100061824 */ /* 0x040fe200078e02c7 */
[----:B------:R-:W-:Y:S03]  /*74b0*/  @P1 IADD3 R4, PT, PT, R0, R207, RZ ;  /* 0x000000cf00041210 */ /* 0x000fe60007ffe0ff */
[----:B------:R-:W-:Y:S01]  /*74c0*/  @P1 IMAD.IADD R2, R205, 0x1, R6 ;  /* 0x00000001cd021824 */ /* 0x000fe200078e0206 */
[----:B------:R-:W-:Y:S06]  /*74d0*/  @P0 BRA `(.L_x_113) ;  /* 0x00000000000c0947 */ /* 0x000fec0003800000 */
[----:B------:R-:W-:Y:S04]  /*74e0*/  SHF.L.U32 R3, R180, 0x1f, RZ ;  /* 0x0000001fb4037819 */ /* 0x000fe800000006ff */
[----:B------:R-:W2:Y:S02]  /*74f0*/  SYNCS.PHASECHK.TRANS64.TRYWAIT P0, [R204+URZ+0xe0], R3 ;  /* 0x0000e003cc0075a7 */ /* 0x000ea400080011ff */
[----:B--2---:R-:W-:Y:S05]  /*7500*/  @!P0 BRA `(.L_x_114) ;  /* 0x0000004c00bc8947 */ /* 0x004fea0003800000 */
.L_x_113:
[----:B------:R-:W-:Y:S05]  /*7510*/  BSYNC B0 ;  /* 0x0000000000007941 */ /* 0x000fea0003800000 */
.L_x_112:
[----:B------:R-:W-:Y:S01]  /*7520*/  ISETP.NE.AND P0, PT, R197, RZ, PT ;  /* 0x000000ffc500720c */ /* 0x000fe20003f05270 */
[----:B--2---:R-:W-:Y:S02]  /*7530*/  VIADD R204, R204, 0x100 ;  /* 0x00000100cccc7836 */ /* 0x004fe40000000000 */
[----:B------:R-:W-:Y:S02]  /*7540*/  IMAD.U32 R3, RZ, RZ, UR37 ;  /* 0x00000025ff037e24 */ /* 0x000fe4000f8e00ff */
[----:B------:R-:W-:Y:S03]  /*7550*/  VIADD R181, R181, 0x1 ;  /* 0x00000001b5b57836 */ /* 0x000fe60000000000 */
[----:B------:R-:W-:Y:S05]  /*7560*/  PRMT R3, R3, 0x654, R204 ;  /* 0x0000065403037816 */ /* 0x000fea00000000cc */
[----:B------:R2:W3:Y:S04]  /*7570*/  @P0 LDS.128 R148, [R0] ;  /* 0x0000000000940984 */ /* 0x0004e80000000c00 */
[----:B------:R2:W4:Y:S04]  /*7580*/  @P0 LDS.128 R156, [R4+0x20] ;  /* 0x00002000049c0984 */ /* 0x0005280000000c00 */
        /* <DEDUP_REMOVED lines=9> */
[----:B------:R-:W-:Y:S01]  /*7620*/  SEL R181, R181, RZ, P0 ;  /* 0x000000ffb5b57207 */ /* 0x000fe20000000000 */
[----:B-----5:R5:W-:Y:S02]  /*7630*/  SYNCS.ARRIVE.TRANS64.RED.A1T0 RZ, [R3+URZ], RZ ;  /* 0x000000ff03ff79a7 */ /* 0x020be400081004ff */
[----:B-----5:R-:W-:Y:S04]  /*7640*/  SEL R3, RZ, 0x1, P0 ;  /* 0x00000001ff037807 */ /* 0x020fe80000000000 */
[----:B--234-:R-:W-:Y:S02]  /*7650*/  LOP3.LUT R180, R180, R3, RZ, 0x3c, !PT ;  /* 0x00000003b4b47212 */ /* 0x01cfe400078e3cff */
.L_x_111:
[----:B------:R-:W-:Y:S05]  /*7660*/  BSYNC B1 ;  /* 0x0000000000017941 */ /* 0x000fea0003800000 */
.L_x_110:
[----:B------:R-:W-:Y:S01]  /*7670*/  VIADD R0, R80, 0x40 ;  /* 0x0000004050007836 */ /* 0x000fe20000000000 */
[----:B------:R-:W-:Y:S04]  /*7680*/  BSSY.RECONVERGENT B6, `(.L_x_115) ;  /* 0x0000015000067945 */ /* 0x000fe80003800200 */
[----:B------:R-:W-:Y:S04]  /*7690*/  SHF.R.U32.HI R0, RZ, 0x15, R0 ;  /* 0x00000015ff007819 */ /* 0x000fe80000011600 */
[----:B------:R-:W-:Y:S11]  /*76a0*/  LOP3.LUT P0, RZ, R0, 0x3, R173, 0x48, !PT ;  /* 0x0000000300ff7812 */ /* 0x000ff600078048ad */
[----:B------:R-:W-:Y:S02]  /*76b0*/  @!UPT UIADD3 URZ, UPT, UPT, URZ, URZ, URZ ;  /* 0x000000fffffff290 */ /* 0x000fe4000fffe0ff */
[----:B------:R-:W-:Y:S05]  /*76c0*/  @!P0 BRA `(.L_x_116) ;  /* 0x0000000000408947 */ /* 0x000fea0003800000 */
[----:B------:R-:W2:Y:S01]  /*76d0*/  LDCU.64 UR8, c[0x4][0x78] ;  /* 0x01000f00ff0877ac */ /* 0x000ea20008000a00 */
[----:B------:R-:W-:Y:S01]  /*76e0*/  MOV R3, 0x0 ;  /* 0x0000000000037802 */ /* 0x000fe20000000f00 */
[----:B------:R-:W-:Y:S02]  /*76f0*/  HFMA2 R12, -RZ, RZ, 0, 5.9604644775390625e-08 ;  /* 0x00000001ff0c7431 */ /* 0x000fe400000001ff */
[----:B------:R-:W-:Y:S02]  /*7700*/  IMAD.MOV.U32 R8, RZ, RZ, 0x192 ;  /* 0x00000192ff087424 */ /* 0x000fe400078e00ff */
[----:B------:R-:W-:Y:S01]  /*7710*/  IMAD.MOV.U32 R13, RZ, RZ, RZ ;  /* 0x000000ffff0d7224 */ /* 0x000fe200078e00ff */
[----:B------:R-:W3:Y:S01]  /*7720*/  LDCU.64 UR6, c[0x4][0x80] ;  /* 0x01001000ff0677ac */ /* 0x000ee20008000a00 */
[----:B------:R-:W4:Y:S01]  /*7730*/  LDC.64 R2, c[0x4][R3] ;  /* 0x0100000003027b82 */ /* 0x000f220000000a00 */
[----:B------:R-:W5:Y:S01]  /*7740*/  LDCU.64 UR4, c[0x4][0x18] ;  /* 0x01000300ff0477ac */ /* 0x000f620008000a00 */
[----:B--2---:R-:W-:Y:S01]  /*7750*/  MOV R5, UR9 ;  /* 0x0000000900057c02 */ /* 0x004fe20008000f00 */
[----:B------:R-:W-:Y:S01]  /*7760*/  IMAD.U32 R4, RZ, RZ, UR8 ;  /* 0x00000008ff047e24 */ /* 0x000fe2000f8e00ff */
[----:B---3--:R-:W-:Y:S01]  /*7770*/  MOV R7, UR7 ;  /* 0x0000000700077c02 */ /* 0x008fe20008000f00 */
[----:B------:R-:W-:Y:S01]  /*7780*/  IMAD.U32 R6, RZ, RZ, UR6 ;  /* 0x00000006ff067e24 */ /* 0x000fe2000f8e00ff */
[----:B-----5:R-:W-:Y:S01]  /*7790*/  MOV R11, UR5 ;  /* 0x00000005000b7c02 */ /* 0x020fe20008000f00 */
[----:B------:R-:W-:Y:S02]  /*77a0*/  IMAD.U32 R10, RZ, RZ, UR4 ;  /* 0x00000004ff0a7e24 */ /* 0x000fe4000f8e00ff */
[----:B------:R-:W-:Y:S07]  /*77b0*/  LEPC R20, `(.L_x_116) ;  /* 0x000000001014794e */ /* 0x000fee0000000000 */
[----:B-1--4-:R-:W-:Y:S05]  /*77c0*/  CALL.ABS.NOINC R2 ;  /* 0x0000000002007343 */ /* 0x012fea0003c00000 */
.L_x_116:
[----:B------:R-:W-:Y:S05]  /*77d0*/  BSYNC.RECONVERGENT B6 ;  /* 0x0000000000067941 */ /* 0x000fea0003800200 */
.L_x_115:
[----:B------:R-:W-:Y:S01]  /*77e0*/  F2FP.F16.E4M3.UNPACK_B R4, R149 ;  /* 0x00000095ff04723e */ /* 0x000fe200020006ff */
[----:B------:R-:W-:Y:S05]  /*77f0*/  WARPSYNC.ALL ;  /* 0x0000000000007948 */ /* 0x000fea0003800000 */
[----:B------:R-:W-:Y:S01]  /*7800*/  R2UR UR4, R80 ;  /* 0x00000000500472ca */ /* 0x000fe200000e0000 */
[--C-:B------:R-:W-:Y:S01]  /*7810*/  HADD2.F32 R88, -RZ, R4.reuse.H0_H0 ;  /* 0x20000004ff587230 */ /* 0x100fe20000004100 */
[-C--:B------:R-:W-:Y:S01]  /*7820*/  F2FP.F16.E4M3.UNPACK_B R0, R148.reuse ;  /* 0x00000094ff00723e */ /* 0x080fe200020006ff */
[----:B------:R-:W-:Y:S01]  /*7830*/  HADD2.F32 R83, -RZ, R4.H1_H1 ;  /* 0x30000004ff537230 */ /* 0x000fe20000004100 */
[----:B------:R-:W-:Y:S01]  /*7840*/  F2FP.F16.E4M3.UNPACK_B R4, R151 ;  /* 0x00000097ff04723e */ /* 0x000fe200020006ff */
[----:B------:R-:W-:Y:S01]  /*7850*/  BSSY.RECONVERGENT B0, `(.L_x_117) ;  /* 0x0000116000007945 */ /* 0x000fe20003800200 */
[----:B------:R-:W-:Y:S01]  /*7860*/  F2FP.F16.E4M3.UNPACK_B R3, R148.H1 ;  /* 0x00000094ff03723e */ /* 0x000fe200030006ff */
[--C-:B------:R-:W-:Y:S01]  /*7870*/  HADD2.F32 R2, -RZ, R0.reuse.H0_H0 ;  /* 0x20000000ff027230 */ /* 0x100fe20000004100 */
[----:B-1----:R-:W-:Y:S01]  /*7880*/  F2FP.F16.E4M3.UNPACK_B R135, R162 ;  /* 0x000000a2ff87723e */ /* 0x002fe200020006ff */
[----:B------:R-:W-:Y:S01]  /*7890*/  HADD2.F32 R82, -RZ, R0.H1_H1 ;  /* 0x30000000ff527230 */ /* 0x000fe20000004100 */
[----:B------:R-:W-:Y:S01]  /*78a0*/  F2FP.F16.E4M3.UNPACK_B R0, R149.H1 ;  /* 0x00000095ff00723e */ /* 0x000fe200030006ff */
[--C-:B------:R-:W-:Y:S01]  /*78b0*/  HADD2.F32 R84, -RZ, R3.reuse.H0_H0 ;  /* 0x20000003ff547230 */ /* 0x100fe20000004100 */
[----:B------:R-:W-:Y:S01]  /*78c0*/  F2FP.F16.E4M3.UNPACK_B R125, R159.H1 ;  /* 0x0000009fff7d723e */ /* 0x000fe200030006ff */
[----:B------:R-:W-:Y:S01]  /*78d0*/  HADD2.F32 R86, -RZ, R3.H1_H1 ;  /* 0x30000003ff567230 */ /* 0x000fe20000004100 */
[-C--:B------:R-:W-:Y:S01]  /*78e0*/  F2FP.F16.E4M3.UNPACK_B R3, R150.reuse ;  /* 0x00000096ff03723e */ /* 0x080fe200020006ff */
[--C-:B------:R-:W-:Y:S01]  /*78f0*/  HADD2.F32 R90, -RZ, R0.reuse.H0_H0 ;  /* 0x20000000ff5a7230 */ /* 0x100fe20000004100 */
[----:B------:R-:W-:Y:S01]  /*7900*/  ISETP.NE.AND P0, PT, R189, RZ, PT ;  /* 0x000000ffbd00720c */ /* 0x000fe20003f05270 */
[----:B------:R-:W-:Y:S01]  /*7910*/  HADD2.F32 R85, -RZ, R0.H1_H1 ;  /* 0x30000000ff557230 */ /* 0x000fe20000004100 */
[----:B------:R-:W-:Y:S01]  /*7920*/  F2FP.F16.E4M3.UNPACK_B R0, R150.H1 ;  /* 0x00000096ff00723e */ /* 0x000fe200030006ff */
[--C-:B------:R-:W-:Y:S01]  /*7930*/  HADD2.F32 R92, -RZ, R3.reuse.H0_H0 ;  /* 0x20000003ff5c7230 */ /* 0x100fe20000004100 */
[----:B------:R-:W-:Y:S01]  /*7940*/  ISETP.NE.AND P6, PT, R198, RZ, PT ;  /* 0x000000ffc600720c */ /* 0x000fe20003fc5270 */
[----:B------:R-:W-:Y:S01]  /*7950*/  HADD2.F32 R87, -RZ, R3.H1_H1 ;  /* 0x30000003ff577230 */ /* 0x000fe20000004100 */
[----:B------:R-:W-:Y:S01]  /*7960*/  F2FP.F16.E4M3.UNPACK_B R3, R151.H1 ;  /* 0x00000097ff03723e */ /* 0x000fe200030006ff */
[--C-:B------:R-:W-:Y:S02]  /*7970*/  HADD2.F32 R94, -RZ, R0.reuse.H0_H0 ;  /* 0x20000000ff5e7230 */ /* 0x100fe40000004100 */
[----:B------:R-:W-:Y:S01]  /*7980*/  HADD2.F32 R89, -RZ, R0.H1_H1 ;  /* 0x30000000ff597230 */ /* 0x000fe20000004100 */
[-C--:B------:R-:W-:Y:S01]  /*7990*/  F2FP.F16.E4M3.UNPACK_B R0, R152.reuse ;  /* 0x00000098ff00723e */ /* 0x080fe200020006ff */
[--C-:B------:R-:W-:Y:S02]  /*79a0*/  HADD2.F32 R96, -RZ, R4.reuse.H0_H0 ;  /* 0x20000004ff607230 */ /* 0x100fe40000004100 */
[----:B------:R-:W-:Y:S01]  /*79b0*/  HADD2.F32 R91, -RZ, R4.H1_H1 ;  /* 0x30000004ff5b7230 */ /* 0x000fe20000004100 */
[-C--:B------:R-:W-:Y:S01]  /*79c0*/  F2FP.F16.E4M3.UNPACK_B R4, R153.reuse ;  /* 0x00000099ff04723e */ /* 0x080fe200020006ff */
[--C-:B------:R-:W-:Y:S02]  /*79d0*/  HADD2.F32 R100, -RZ, R0.reuse.H0_H0 ;  /* 0x20000000ff647230 */ /* 0x100fe40000004100 */
[----:B------:R-:W-:Y:S01]  /*79e0*/  HADD2.F32 R95, -RZ, R0.H1_H1 ;  /* 0x30000000ff5f7230 */ /* 0x000fe20000004100 */
[----:B------:R-:W-:Y:S01]  /*79f0*/  F2FP.F16.E4M3.UNPACK_B R0, R153.H1 ;  /* 0x00000099ff00723e */ /* 0x000fe200030006ff */
[--C-:B------:R-:W-:Y:S02]  /*7a00*/  HADD2.F32 R98, -RZ, R3.reuse.H0_H0 ;  /* 0x20000003ff627230 */ /* 0x100fe40000004100 */
[----:B------:R-:W-:Y:S01]  /*7a10*/  HADD2.F32 R93, -RZ, R3.H1_H1 ;  /* 0x30000003ff5d7230 */ /* 0x000fe20000004100 */
[----:B------:R-:W-:Y:S01]  /*7a20*/  F2FP.F16.E4M3.UNPACK_B R3, R152.H1 ;  /* 0x00000098ff03723e */ /* 0x000fe200030006ff */
[--C-:B------:R-:W-:Y:S02]  /*7a30*/  HADD2.F32 R106, -RZ, R0.reuse.H0_H0 ;  /* 0x20000000ff6a7230 */ /* 0x100fe40000004100 */
[----:B------:R-:W-:Y:S01]  /*7a40*/  HADD2.F32 R101, -RZ, R0.H1_H1 ;  /* 0x30000000ff657230 */ /* 0x000fe20000004100 */
[-C--:B------:R-:W-:Y:S01]  /*7a50*/  F2FP.F16.E4M3.UNPACK_B R0, R154.reuse.H1 ;  /* 0x0000009aff00723e */ /* 0x080fe200030006ff */
[--C-:B------:R-:W-:Y:S02]  /*7a60*/  HADD2.F32 R104, -RZ, R4.reuse.H0_H0 ;  /* 0x20000004ff687230 */ /* 0x100fe40000004100 */
[----:B------:R-:W-:Y:S01]  /*7a70*/  HADD2.F32 R99, -RZ, R4.H1_H1 ;  /* 0x30000004ff637230 */ /* 0x000fe20000004100 */
[----:B------:R-:W-:Y:S01]  /*7a80*/  F2FP.F16.E4M3.UNPACK_B R4, R155 ;  /* 0x0000009bff04723e */ /* 0x000fe200020006ff */
[--C-:B------:R-:W-:Y:S02]  /*7a90*/  HADD2.F32 R102, -RZ, R3.reuse.H0_H0 ;  /* 0x20000003ff667230 */ /* 0x100fe40000004100 */
[----:B------:R-:W-:Y:S01]  /*7aa0*/  HADD2.F32 R97, -RZ, R3.H1_H1 ;  /* 0x30000003ff617230 */ /* 0x000fe20000004100 */
[----:B------:R-:W-:Y:S01]  /*7ab0*/  F2FP.F16.E4M3.UNPACK_B R3, R154 ;  /* 0x0000009aff03723e */ /* 0x000fe200020006ff */
[--C-:B------:R-:W-:Y:S02]  /*7ac0*/  HADD2.F32 R110, -RZ, R0.reuse.H0_H0 ;  /* 0x20000000ff6e7230 */ /* 0x100fe40000004100 */
[----:B------:R-:W-:Y:S01]  /*7ad0*/  HADD2.F32 R105, -RZ, R0.H1_H1 ;  /* 0x30000000ff697230 */ /* 0x000fe20000004100 */
[-C--:B------:R-:W-:Y:S01]  /*7ae0*/  F2FP.F16.E4M3.UNPACK_B R0, R156.reuse ;  /* 0x0000009cff00723e */ /* 0x080fe200020006ff */
[--C-:B------:R-:W-:Y:S02]  /*7af0*/  HADD2.F32 R112, -RZ, R4.reuse.H0_H0 ;  /* 0x20000004ff707230 */ /* 0x100fe40000004100 */
[----:B------:R-:W-:Y:S01]  /*7b00*/  HADD2.F32 R107, -RZ, R4.H1_H1 ;  /* 0x30000004ff6b7230 */ /* 0x000fe20000004100 */
[----:B------:R-:W-:Y:S01]  /*7b10*/  F2FP.F16.E4M3.UNPACK_B R4, R157 ;  /* 0x0000009dff04723e */ /* 0x000fe200020006ff */
[--C-:B------:R-:W-:Y:S02]  /*7b20*/  HADD2.F32 R108, -RZ, R3.reuse.H0_H0 ;  /* 0x20000003ff6c7230 */ /* 0x100fe40000004100 */
[----:B------:R-:W-:Y:S01]  /*7b30*/  HADD2.F32 R103, -RZ, R3.H1_H1 ;  /* 0x30000003ff677230 */ /* 0x000fe20000004100 */
[----:B------:R-:W-:Y:S01]  /*7b40*/  F2FP.F16.E4M3.UNPACK_B R3, R155.H1 ;  /* 0x0000009bff03723e */ /* 0x000fe200030006ff */
[--C-:B------:R-:W-:Y:S02]  /*7b50*/  HADD2.F32 R116, -RZ, R0.reuse.H0_H0 ;  /* 0x20000000ff747230 */ /* 0x100fe40000004100 */
[----:B------:R-:W-:Y:S01]  /*7b60*/  HADD2.F32 R111, -RZ, R0.H1_H1 ;  /* 0x30000000ff6f7230 */ /* 0x000fe20000004100 */
[----:B------:R-:W-:Y:S01]  /*7b70*/  F2FP.F16.E4M3.UNPACK_B R0, R156.H1 ;  /* 0x0000009cff00723e */ /* 0x000fe200030006ff */
[--C-:B------:R-:W-:Y:S02]  /*7b80*/  HADD2.F32 R120, -RZ, R4.reuse.H0_H0 ;  /* 0x20000004ff787230 */ /* 0x100fe40000004100 */
[----:B------:R-:W-:Y:S02]  /*7b90*/  HADD2.F32 R115, -RZ, R4.H1_H1 ;  /* 0x30000004ff737230 */ /* 0x000fe40000004100 */
[--C-:B------:R-:W-:Y:S01]  /*7ba0*/  HADD2.F32 R114, -RZ, R3.reuse.H0_H0 ;  /* 0x20000003ff727230 */ /* 0x100fe20000004100 */
[----:B------:R-:W1:Y:S01]  /*7bb0*/  LDTM.x64 R4, tmem[UR4+0x40] ;  /* 0x00004004000479ee */ /* 0x000e620008340000 */
[----:B------:R-:W-:Y:S01]  /*7bc0*/  HADD2.F32 R109, -RZ, R3.H1_H1 ;  /* 0x30000003ff6d7230 */ /* 0x000fe20000004100 */
[----:B------:R-:W-:Y:S01]  /*7bd0*/  F2FP.F16.E4M3.UNPACK_B R3, R157.H1 ;  /* 0x0000009dff03723e */ /* 0x000fe200030006ff */
        /* <DEDUP_REMOVED lines=14> */
[----:B------:R-:W-:Y:S01]  /*7cc0*/  F2FP.F16.E4M3.UNPACK_B R0, R160.H1 ;  /* 0x000000a0ff00723e */ /* 0x000fe200030006ff */
[--C-:B------:R-:W-:Y:S02]  /*7cd0*/  HADD2.F32 R132, -RZ, R3.reuse.H0_H0 ;  /* 0x20000003ff847230 */ /* 0x100fe40000004100 */
[C---:B-1----:R-:W-:Y:S01]  /*7ce0*/  FMUL R7, R78.reuse, R7 ;  /* 0x000000074e077220 */ /* 0x042fe20000400000 */
        /* <DEDUP_REMOVED lines=10> */
[C---:B------:R-:W-:Y:S01]  /*7d90*/  FMUL R0, R78.reuse, R4 ;  /* 0x000000044e007220 */ /* 0x040fe20000400000 */
[--C-:B------:R-:W-:Y:S01]  /*7da0*/  HADD2.F32 R140, -RZ, R135.reuse.H0_H0 ;  /* 0x20000087ff8c7230 */ /* 0x100fe20000004100 */
[----:B------:R-:W-:Y:S01]  /*7db0*/  F2FP.F16.E4M3.UNPACK_B R4, R163 ;  /* 0x000000a3ff04723e */ /* 0x000fe200020006ff */
[----:B------:R-:W-:Y:S02]  /*7dc0*/  HADD2.F32 R135, -RZ, R135.H1_H1 ;  /* 0x30000087ff877230 */ /* 0x000fe40000004100 */
[C---:B------:R-:W-:Y:S01]  /*7dd0*/  FFMA R0, R81.reuse, R2, R0 ;  /* 0x0000000251007223 */ /* 0x040fe20000000000 */
[C---:B------:R-:W-:Y:S01]  /*7de0*/  FMUL R2, R78.reuse, R5 ;  /* 0x000000054e027220 */ /* 0x040fe20000400000 */
[--C-:B------:R-:W-:Y:S01]  /*7df0*/  HADD2.F32 R142, -RZ, R3.reuse.H0_H0 ;  /* 0x20000003ff8e7230 */ /* 0x100fe20000004100 */
[----:B------:R-:W-:Y:S01]  /*7e00*/  F2FP.F16.E4M3.UNPACK_B R5, R163.H1 ;  /* 0x000000a3ff05723e */ /* 0x000fe200030006ff */
[----:B------:R-:W-:Y:S02]  /*7e10*/  HADD2.F32 R137, -RZ, R3.H1_H1 ;  /* 0x30000003ff897230 */ /* 0x000fe40000004100 */
[C---:B------:R-:W-:Y:S01]  /*7e20*/  FFMA R2, R81.reuse, R82, R2 ;  /* 0x0000005251027223 */ /* 0x040fe20000000002 */
[--C-:B------:R-:W-:Y:S02]  /*7e30*/  HADD2.F32 R82, -RZ, R4.reuse.H0_H0 ;  /* 0x20000004ff527230 */ /* 0x100fe40000004100 */
[C---:B------:R-:W-:Y:S01]  /*7e40*/  FMUL R3, R78.reuse, R6 ;  /* 0x000000064e037220 */ /* 0x040fe20000400000 */
[----:B------:R-:W-:Y:S02]  /*7e50*/  HADD2.F32 R139, -RZ, R4.H1_H1 ;  /* 0x30000004ff8b7230 */ /* 0x000fe40000004100 */
[C---:B------:R-:W-:Y:S01]  /*7e60*/  FMUL R4, R78.reuse, R9 ;  /* 0x000000094e047220 */ /* 0x040fe20000400000 */
[--C-:B------:R-:W-:Y:S02]  /*7e70*/  HADD2.F32 R141, -RZ, R5.reuse.H1_H1 ;  /* 0x30000005ff8d7230 */ /* 0x100fe40000004100 */
[C---:B------:R-:W-:Y:S01]  /*7e80*/  FFMA R3, R81.reuse, R84, R3 ;  /* 0x0000005451037223 */ /* 0x040fe20000000003 */
[----:B------:R-:W-:Y:S01]  /*7e90*/  FFMA R7, R81, R86, R7 ;  /* 0x0000005651077223 */ /* 0x000fe20000000007 */
[----:B------:R-:W-:Y:S02]  /*7ea0*/  HADD2.F32 R84, -RZ, R5.H0_H0 ;  /* 0x20000005ff547230 */ /* 0x000fe40000004100 */
[C---:B------:R-:W-:Y:S01]  /*7eb0*/  FMUL R5, R78.reuse, R10 ;  /* 0x0000000a4e057220 */ /* 0x040fe20000400000 */
[C---:B------:R-:W-:Y:S01]  /*7ec0*/  FMUL R6, R78.reuse, R11 ;  /* 0x0000000b4e067220 */ /* 0x040fe20000400000 */
[C---:B------:R-:W-:Y:S01]  /*7ed0*/  FMUL R11, R78.reuse, R16 ;  /* 0x000000104e0b7220 */ /* 0x040fe20000400000 */
[----:B------:R-:W-:Y:S01]  /*7ee0*/  F2FP.SATFINITE.E4M3.F32.PACK_AB_MERGE_C R143, R7, R3, RZ ;  /* 0x00000003078f723e */ /* 0x000fe200048070ff */
[C---:B------:R-:W-:Y:S01]  /*7ef0*/  FMUL R3, R78.reuse, R8 ;  /* 0x000000084e037220 */ /* 0x040fe20000400000 */
[C---:B------:R-:W-:Y:S01]  /*7f00*/  FMUL R7, R78.reuse, R12 ;  /* 0x0000000c4e077220 */ /* 0x040fe20000400000 */
[C---:B------:R-:W-:Y:S01]  /*7f10*/  FMUL R8, R78.reuse, R13 ;  /* 0x0000000d4e087220 */ /* 0x040fe20000400000 */
[C---:B------:R-:W-:Y:S01]  /*7f20*/  FMUL R12, R78.reuse, R17 ;  /* 0x000000114e0c7220 */ /* 0x040fe20000400000 */
[C---:B------:R-:W-:Y:S01]  /*7f30*/  FFMA R3, R81.reuse, R88, R3 ;  /* 0x0000005851037223 */ /* 0x040fe20000000003 */
[C---:B------:R-:W-:Y:S01]  /*7f40*/  FFMA R4, R81.reuse, R83, R4 ;  /* 0x0000005351047223 */ /* 0x040fe20000000004 */
[C---:B------:R-:W-:Y:S01]  /*7f50*/  FFMA R5, R81.reuse, R90, R5 ;  /* 0x0000005a51057223 */ /* 0x040fe20000000005 */
[C---:B------:R-:W-:Y:S01]  /*7f60*/  FFMA R6, R81.reuse, R85, R6 ;  /* 0x0000005551067223 */ /* 0x040fe20000000006 */
[C---:B------:R-:W-:Y:S01]  /*7f70*/  FFMA R7, R81.reuse, R92, R7 ;  /* 0x0000005c51077223 */ /* 0x040fe20000000007 */
[C---:B------:R-:W-:Y:S01]  /*7f80*/  FFMA R8, R81.reuse, R87, R8 ;  /* 0x0000005751087223 */ /* 0x040fe20000000008 */
[C---:B------:R-:W-:Y:S01]  /*7f90*/  FMUL R16, R78.reuse, R21 ;  /* 0x000000154e107220 */ /* 0x040fe20000400000 */
[----:B------:R-:W-:Y:S01]  /*7fa0*/  FMUL R9, R78, R14 ;  /* 0x0000000e4e097220 */ /* 0x000fe20000400000 */
[----:B------:R-:W-:Y:S01]  /*7fb0*/  F2FP.SATFINITE.E4M3.F32.PACK_AB_MERGE_C R5, R6, R5, RZ ;  /* 0x000000050605723e */ /* 0x000fe200048070ff */
[C---:B------:R-:W-:Y:S01]  /*7fc0*/  FMUL R10, R78.reuse, R15 ;  /* 0x0000000f4e0a7220 */ /* 0x040fe20000400000 */
[C---:B------:R-:W-:Y:S01]  /*7fd0*/  FMUL R15, R78.reuse, R20 ;  /* 0x000000144e0f7220 */ /* 0x040fe20000400000 */
[C---:B------:R-:W-:Y:S01]  /*7fe0*/  FFMA R9, R81.reuse, R94, R9 ;  /* 0x0000005e51097223 */ /* 0x040fe20000000009 */
[C---:B------:R-:W-:Y:S01]  /*7ff0*/  FMUL R20, R78.reuse, R25 ;  /* 0x000000194e147220 */ /* 0x040fe20000400000 */
[C---:B------:R-:W-:Y:S01]  /*8000*/  FFMA R10, R81.reuse, R89, R10 ;  /* 0x00000059510a7223 */ /* 0x040fe2000000000a */
[C---:B------:R-:W-:Y:S01]  /*8010*/  FFMA R11, R81.reuse, R96, R11 ;  /* 0x00000060510b7223 */ /* 0x040fe2000000000b */
[C---:B------:R-:W-:Y:S01]  /*8020*/  FFMA R12, R81.reuse, R91, R12 ;  /* 0x0000005b510c7223 */ /* 0x040fe2000000000c */
[C---:B------:R-:W-:Y:S01]  /*8030*/  FMUL R13, R78.reuse, R18 ;  /* 0x000000124e0d7220 */ /* 0x040fe20000400000 */
[----:B------:R-:W-:Y:S01]  /*8040*/  FMUL R14, R78, R19 ;  /* 0x000000134e0e7220 */ /* 0x000fe20000400000 */
[----:B------:R-:W-:Y:S01]  /*8050*/  F2FP.SATFINITE.E4M3.F32.PACK_AB_MERGE_C R9, R10, R9, RZ ;  /* 0x000000090a09723e */ /* 0x000fe200048070ff */
[C---:B------:R-:W-:Y:S01]  /*8060*/  FMUL R19, R78.reuse, R24 ;  /* 0x000000184e137220 */ /* 0x040fe20000400000 */
        /* <DEDUP_REMOVED lines=17> */
[----:B------:R-:W-:Y:S01]  /*8180*/  FMUL R27, R78, R32 ;  /* 0x000000204e1b7220 */ /* 0x000fe20000400000 */
[C---:B------:R-:W-:Y:S01]  /*8190*/  FFMA R21, R81.reuse, R106, R21 ;  /* 0x0000006a51157223 */ /* 0x040fe20000000015 */
[C---:B------:R-:W-:Y:S01]  /*81a0*/  FFMA R22, R81.reuse, R101, R22 ;  /* 0x0000006551167223 */ /* 0x040fe20000000016 */
[----:B------:R-:W-:Y:S01]  /*81b0*/  F2FP.SATFINITE.E4M3.F32.PACK_AB_MERGE_C R16, R16, R15, R17 ;  /* 0x0000000f1010723e */ /* 0x000fe20004807011 */
[C---:B------:R-:W-:Y:S01]  /*81c0*/  FFMA R23, R81.reuse, R108, R23 ;  /* 0x0000006c51177223 */ /* 0x040fe20000000017 */
[C---:B------:R-:W-:Y:S01]  /*81d0*/  FFMA R24, R81.reuse, R103, R24 ;  /* 0x0000006751187223 */ /* 0x040fe20000000018 */
[----:B------:R-:W-:Y:S01]  /*81e0*/  FMUL R32, R78, R37 ;  /* 0x000000254e207220 */ /* 0x000fe20000400000 */
[----:B------:R-:W-:Y:S01]  /*81f0*/  F2FP.SATFINITE.E4M3.F32.PACK_AB_MERGE_C R21, R22, R21, RZ ;  /* 0x000000151615723e */ /* 0x000fe200048070ff */
[C---:B------:R-:W-:Y:S01]  /*8200*/  FMUL R25, R78.reuse, R30 ;  /* 0x0000001e4e197220 */ /* 0x040fe20000400000 */
[C---:B------:R-:W-:Y:S01]  /*8210*/  FMUL R26, R78.reuse, R31 ;  /* 0x0000001f4e1a7220 */ /* 0x040fe20000400000 */
[----:B------:R-:W-:Y:S01]  /*8220*/  FMUL R31, R78, R36 ;  /* 0x000000244e1f7220 */ /* 0x000fe20000400000 */
[----:B------:R-:W-:Y:S01]  /*8230*/  F2FP.SATFINITE.E4M3.F32.PACK_AB_MERGE_C R17, R20, R19, R21 ;  /* 0x000000131411723e */ /* 0x000fe20004807015 */
        /* <DEDUP_REMOVED lines=8> */
[----:B------:R-:W-:Y:S01]  /*82c0*/  FMUL R35, R78, R40 ;  /* 0x000000284e237220 */ /* 0x000fe20000400000 */
[C---:B------:R-:W-:Y:S01]  /*82d0*/  FFMA R29, R81.reuse, R114, R29 ;  /* 0x00000072511d7223 */ /* 0x040fe2000000001d */
[----:B------:R-:W-:Y:S01]  /*82e0*/  F2FP.SATFINITE.E4M3.F32.PACK_AB_MERGE_C R18, R24, R23, R18 ;  /* 0x000000171812723e */ /* 0x000fe20004807012 */
        /* <DEDUP_REMOVED lines=22> */
[C---:B------:R-:W-:Y:S01]  /*8450*/  FMUL R41, R78.reuse, R46 ;  /* 0x0000002e4e297220 */ /* 0x040fe20000400000 */
[C---:B------:R-:W-:Y:S01]  /*8460*/  FMUL R42, R78.reuse, R47 ;  /* 0x0000002f4e2a7220 */ /* 0x040fe20000400000 */
[C---:B------:R-:W-:Y:S01]  /*8470*/  FFMA R40, R81.reuse, R119, R40 ;  /* 0x0000007751287223 */ /* 0x040fe20000000028 */
[--C-:B------:R-:W-:Y:S02]  /*8480*/  HADD2.F32 R130, -RZ, R125.reuse.H0_H0 ;  /* 0x2000007dff827230 */ /* 0x100fe40000004100 */
[C---:B------:R-:W-:Y:S01]  /*8490*/  FFMA R41, R81.reuse, R126, R41 ;  /* 0x0000007e51297223 */ /* 0x040fe20000000029 */
[----:B------:R-:W-:Y:S02]  /*84a0*/  HADD2.F32 R125, -RZ, R125.H1_H1 ;  /* 0x3000007dff7d7230 */ /* 0x000fe40000004100 */
[C---:B------:R-:W-:Y:S01]  /*84b0*/  FMUL R45, R78.reuse, R50 ;  /* 0x000000324e2d7220 */ /* 0x040fe20000400000 */
[C---:B------:R-:W-:Y:S01]  /*84c0*/  FFMA R42, R81.reuse, R121, R42 ;  /* 0x00000079512a7223 */ /* 0x040fe2000000002a */
[C---:B------:R-:W-:Y:S01]  /*84d0*/  FMUL R46, R78.reuse, R51 ;  /* 0x000000334e2e7220 */ /* 0x040fe20000400000 */
[C---:B------:R-:W-:Y:S01]  /*84e0*/  FFMA R43, R81.reuse, R128, R43 ;  /* 0x00000080512b7223 */ /* 0x040fe2000000002b */
[C---:B------:R-:W-:Y:S01]  /*84f0*/  FMUL R47, R78.reuse, R52 ;  /* 0x000000344e2f7220 */ /* 0x040fe20000400000 */
        /* <DEDUP_REMOVED lines=10> */
[C---:B------:R-:W-:Y:S01]  /*85a0*/  FFMA R45, R81.reuse, R130, R45 ;  /* 0x00000082512d7223 */ /* 0x040fe2000000002d */
[C---:B------:R-:W-:Y:S01]  /*85b0*/  FMUL R59, R78.reuse, R64 ;  /* 0x000000404e3b7220 */ /* 0x040fe20000400000 */
[C---:B------:R-:W-:Y:S01]  /*85c0*/  FMUL R60, R78.reuse, R65 ;  /* 0x000000414e3c7220 */ /* 0x040fe20000400000 */
[C---:B------:R-:W-:Y:S01]  /*85d0*/  FMUL R61, R78.reuse, R66 ;  /* 0x000000424e3d7220 */ /* 0x040fe20000400000 */
[----:B------:R-:W-:Y:S01]  /*85e0*/  FMUL R62, R78, R67 ;  /* 0x000000434e3e7220 */ /* 0x000fe20000400000 */
[C---:B------:R-:W-:Y:S01]  /*85f0*/  FFMA R46, R81.reuse, R125, R46 ;  /* 0x0000007d512e7223 */ /* 0x040fe2000000002e */
[----:B------:R-:W-:Y:S01]  /*8600*/  F2FP.SATFINITE.E4M3.F32.PACK_AB_MERGE_C R64, R2, R0, R143 ;  /* 0x000000000240723e */ /* 0x000fe2000480708f */
[C---:B------:R-:W-:Y:S01]  /*8610*/  FFMA R47, R81.reuse, R132, R47 ;  /* 0x00000084512f7223 */ /* 0x040fe2000000002f */
[----:B------:R-:W-:Y:S01]  /*8620*/  F2FP.SATFINITE.E4M3.F32.PACK_AB_MERGE_C R65, R4, R3, R5 ;  /* 0x000000030441723e */ /* 0x000fe20004807005 */
[C---:B------:R-:W-:Y:S01]  /*8630*/  FFMA R48, R81.reuse, R127, R48 ;  /* 0x0000007f51307223 */ /* 0x040fe20000000030 */
[----:B------:R-:W-:Y:S01]  /*8640*/  F2FP.SATFINITE.E4M3.F32.PACK_AB_MERGE_C R66, R8, R7, R9 ;  /* 0x000000070842723e */ /* 0x000fe20004807009 */
[C---:B------:R-:W-:Y:S01]  /*8650*/  FFMA R49, R81.reuse, R134, R49 ;  /* 0x0000008651317223 */ /* 0x040fe20000000031 */
[----:B------:R-:W-:Y:S01]  /*8660*/  F2FP.SATFINITE.E4M3.F32.PACK_AB_MERGE_C R67, R12, R11, R13 ;  /* 0x0000000b0c43723e */ /* 0x000fe2000480700d */
[----:B------:R-:W-:Y:S01]  /*8670*/  FMUL R53, R78, R58 ;  /* 0x0000003a4e357220 */ /* 0x000fe20000400000 */
[C---:B------:R-:W-:Y:S01]  /*8680*/  FFMA R50, R81.reuse, R129, R50 ;  /* 0x0000008151327223 */ /* 0x040fe20000000032 */
[C---:B------:R-:W-:Y:S01]  /*8690*/  FFMA R51, R81.reuse, R136, R51 ;  /* 0x0000008851337223 */ /* 0x040fe20000000033 */
[C---:B------:R-:W-:Y:S01]  /*86a0*/  FFMA R52, R81.reuse, R131, R52 ;  /* 0x0000008351347223 */ /* 0x040fe20000000034 */
[----:B------:R1:W-:Y:S01]  /*86b0*/  STS.128 [R172+UR49+0xa200], R64 ;  /* 0x00a20040ac007988 */ /* 0x0003e20008000c31 */
[C---:B------:R-:W-:Y:S01]  /*86c0*/  FFMA R53, R81.reuse, R138, R53 ;  /* 0x0000008a51357223 */ /* 0x040fe20000000035 */
[----:B------:R-:W-:Y:S01]  /*86d0*/  F2FP.SATFINITE.E4M3.F32.PACK_AB_MERGE_C R37, R38, R37, RZ ;  /* 0x000000252625723e */ /* 0x000fe200048070ff */
[C---:B------:R-:W-:Y:S01]  /*86e0*/  FFMA R54, R81.reuse, R133, R54 ;  /* 0x0000008551367223 */ /* 0x040fe20000000036 */
[----:B------:R-:W-:Y:S01]  /*86f0*/  FMUL R58, R78, R63 ;  /* 0x0000003f4e3a7220 */ /* 0x000fe20000400000 */
[C---:B------:R-:W-:Y:S01]  /*8700*/  FFMA R55, R81.reuse, R140, R55 ;  /* 0x0000008c51377223 */ /* 0x040fe20000000037 */
[C---:B------:R-:W-:Y:S01]  /*8710*/  FFMA R56, R81.reuse, R135, R56 ;  /* 0x0000008751387223 */ /* 0x040fe20000000038 */
[C---:B------:R-:W-:Y:S01]  /*8720*/  FFMA R57, R81.reuse, R142, R57 ;  /* 0x0000008e51397223 */ /* 0x040fe20000000039 */
[----:B------:R1:W-:Y:S01]  /*8730*/  STS.128 [R192+0xa010], R16 ;  /* 0x00a01010c0007388 */ /* 0x0003e20000000c00 */
[----:B------:R-:W-:Y:S01]  /*8740*/  F2FP.SATFINITE.E4M3.F32.PACK_AB_MERGE_C R33, R36, R35, R37 ;  /* 0x000000232421723e */ /* 0x000fe20004807025 */
[C---:B------:R-:W-:Y:S01]  /*8750*/  FFMA R58, R81.reuse, R137, R58 ;  /* 0x00000089513a7223 */ /* 0x040fe2000000003a */
[----:B------:R-:W-:Y:S01]  /*8760*/  F2FP.SATFINITE.E4M3.F32.PACK_AB_MERGE_C R34, R42, R41, RZ ;  /* 0x000000292a22723e */ /* 0x000fe200048070ff */
[C---:B------:R-:W-:Y:S01]  /*8770*/  FFMA R59, R81.reuse, R82, R59 ;  /* 0x00000052513b7223 */ /* 0x040fe2000000003b */
[----:B------:R-:W-:Y:S01]  /*8780*/  F2FP.SATFINITE.E4M3.F32.PACK_AB_MERGE_C R35, R46, R45, RZ ;  /* 0x0000002d2e23723e */ /* 0x000fe200048070ff */
        /* <DEDUP_REMOVED lines=25> */
[----:B------:R-:W-:Y:S02]  /*8920*/  UIADD3 UR8, UP0, UPT, UR52, 0x680, URZ ;  /* 0x0000068034087890 */ /* 0x000fe4000ff1e0ff */
[----:B------:R-:W-:Y:S02]  /*8930*/  UIADD3 UR5, UPT, UPT, UR41, 0x40, URZ ;  /* 0x0000004029057890 */ /* 0x000fe4000fffe0ff */
[----:B------:R-:W-:Y:S02]  /*8940*/  UIADD3 UR4, UPT, UPT, UR49, 0xa200, URZ ;  /* 0x0000a20031047890 */ /* 0x000fe4000fffe0ff */
[----:B------:R-:W-:Y:S01]  /*8950*/  UIADD3.X UR9, UPT, UPT, URZ, UR53, URZ, UP0, !UPT ;  /* 0x00000035ff097290 */ /* 0x000fe200087fe4ff */
[----:B------:R-:W-:Y:S01]  /*8960*/  UMOV UR6, UR42 ;  /* 0x0000002a00067c82 */ /* 0x000fe20008000000 */
[----:B------:R-:W-:Y:S07]  /*8970*/  UMOV UR7, UR36 ;  /* 0x0000002400077c82 */ /* 0x000fee0008000000 */
[----:B------:R2:W-:Y:S01]  /*8980*/  UTMASTG.3D [UR4], [UR8] ;  /* 0x00000004080073b5 */ /* 0x0005e20008010000 */
[----:B------:R0:W-:Y:S01]  /*8990*/  UTMACMDFLUSH ;  /* 0x00000000000079b7 */ /* 0x0001e20000000000 */
[----:B--2---:R-:W-:Y:S04]  /*89a0*/  DEPBAR.LE SB0, 0x1 ;  /* 0x000080400000791a */ /* 0x004fe80000000000 */
.L_x_118:
[----:B------:R-:W-:Y:S05]  /*89b0*/  BSYNC.RECONVERGENT B0 ;  /* 0x0000000000007941 */ /* 0x000fea0003800200 */
.L_x_117:
        /* <DEDUP_REMOVED lines=16> */
.L_x_122:
[----:B------:R-:W-:Y:S05]  /*8ac0*/  BSYNC B0 ;  /* 0x0000000000007941 */ /* 0x000fea0003800000 */
.L_x_121:
        /* <DEDUP_REMOVED lines=20> */
.L_x_120:
[----:B------:R-:W-:Y:S05]  /*8c10*/  BSYNC B1 ;  /* 0x0000000000017941 */ /* 0x000fea0003800000 */
.L_x_119:
[----:B--2---:R-:W-:Y:S01]  /*8c20*/  VIADD R0, R80, 0x80 ;  /* 0x0000008050007836 */ /* 0x004fe20000000000 */
        /* <DEDUP_REMOVED lines=10> */
[----:B------:R-:W5:Y:S01]  /*8cd0*/  LDCU.64 UR6, c[0x4][0x80] ;  /* 0x01001000ff0677ac */ /* 0x000f620008000a00 */
[----:B------:R-:W1:Y:S01]  /*8ce0*/  LDC.64 R2, c[0x4][R3] ;  /* 0x0100000003027b82 */ /* 0x000e620000000a00 */
[----:B------:R-:W3:Y:S01]  /*8cf0*/  LDCU.64 UR4, c[0x4][0x18] ;  /* 0x01000300ff0477ac */ /* 0x000ee20008000a00 */
[----:B--2---:R-:W-:Y:S01]  /*8d00*/  MOV R5, UR9 ;  /* 0x0000000900057c02 */ /* 0x004fe20008000f00 */
[----:B------:R-:W-:Y:S01]  /*8d10*/  IMAD.U32 R4, RZ, RZ, UR8 ;  /* 0x00000008ff047e24 */ /* 0x000fe2000f8e00ff */
[----:B-----5:R-:W-:Y:S01]  /*8d20*/  MOV R7, UR7 ;  /* 0x0000000700077c02 */ /* 0x020fe20008000f00 */
[----:B------:R-:W-:Y:S01]  /*8d30*/  IMAD.U32 R6, RZ, RZ, UR6 ;  /* 0x00000006ff067e24 */ /* 0x000fe2000f8e00ff */
[----:B---3--:R-:W-:Y:S01]  /*8d40*/  MOV R11, UR5 ;  /* 0x00000005000b7c02 */ /* 0x008fe20008000f00 */
[----:B------:R-:W-:Y:S02]  /*8d50*/  IMAD.U32 R10, RZ, RZ, UR4 ;  /* 0x00000004ff0a7e24 */ /* 0x000fe4000f8e00ff */
[----:B------:R-:W-:Y:S07]  /*8d60*/  LEPC R20, `(.L_x_125) ;  /* 0x000000001014794e */ /* 0x000fee0000000000 */
[----:B-1--4-:R-:W-:Y:S05]  /*8d70*/  CALL.ABS.NOINC R2 ;  /* 0x0000000002007343 */ /* 0x012fea0003c00000 */
.L_x_125:
[----:B------:R-:W-:Y:S05]  /*8d80*/  BSYNC.RECONVERGENT B6 ;  /* 0x0000000000067941 */ /* 0x000fea0003800200 */
.L_x_124:
[----:B---3--:R-:W-:Y:S01]  /*8d90*/  F2FP.F16.E4M3.UNPACK_B R4, R149 ;  /* 0x00000095ff04723e */ /* 0x008fe200020006ff */
        /* <DEDUP_REMOVED lines=13> */
[----:B----4-:R-:W-:Y:S01]  /*8e70*/  F2FP.F16.E4M3.UNPACK_B R125, R159.H1 ;  /* 0x0000009fff7d723e */ /* 0x010fe200030006ff */
        /* <DEDUP_REMOVED lines=262> */
[----:B------:R-:W-:Y:S02]  /*9ee0*/  UIADD3 UR8, UP0, UPT, UR52, 0x680, URZ ;  /* 0x0000068034087890 */ /* 0x000fe4000ff1e0ff */
[----:B------:R-:W-:Y:S02]  /*9ef0*/  UIADD3 UR5, UPT, UPT, UR41, 0x80, URZ ;  /* 0x0000008029057890 */ /* 0x000fe4000fffe0ff */
[----:B------:R-:W-:Y:S01]  /*9f00*/  MOV R188, UR10 ;  /* 0x0000000a00bc7c02 */ /* 0x000fe20008000f00 */
[----:B------:R-:W-:Y:S01]  /*9f10*/  UIADD3.X UR9, UPT, UPT, URZ, UR53, URZ, UP0, !UPT ;  /* 0x00000035ff097290 */ /* 0x000fe200087fe4ff */
[----:B------:R-:W-:Y:S02]  /*9f20*/  UMOV UR6, UR42 ;  /* 0x0000002a00067c82 */ /* 0x000fe40008000000 */
[----:B------:R-:W-:Y:S01]  /*9f30*/  R2UR UR4, R188 ;  /* 0x00000000bc0472ca */ /* 0x000fe200000e0000 */
[----:B------:R-:W-:Y:S11]  /*9f40*/  UMOV UR7, UR36 ;  /* 0x0000002400077c82 */ /* 0x000ff60008000000 */
[----:B------:R-:W-:Y:S01]  /*9f50*/  @!UPT UIADD3 URZ, UPT, UPT, URZ, URZ, URZ ;  /* 0x000000fffffff290 */ /* 0x000fe2000fffe0ff */
[----:B------:R2:W-:Y:S01]  /*9f60*/  UTMASTG.3D [UR4], [UR8] ;  /* 0x00000004080073b5 */ /* 0x0005e20008010000 */
[----:B------:R0:W-:Y:S01]  /*9f70*/  UTMACMDFLUSH ;  /* 0x00000000000079b7 */ /* 0x0001e20000000000 */
[----:B--2---:R-:W-:Y:S04]  /*9f80*/  DEPBAR.LE SB0, 0x1 ;  /* 0x000080400000791a */ /* 0x004fe80000000000 */
.L_x_127:
[----:B------:R-:W-:Y:S05]  /*9f90*/  BSYNC.RECONVERGENT B0 ;  /* 0x0000000000007941 */ /* 0x000fea0003800200 */
.L_x_126:
        /* <DEDUP_REMOVED lines=16> */
.L_x_131:
[----:B------:R-:W-:Y:S05]  /*a0a0*/  BSYNC B0 ;  /* 0x0000000000007941 */ /* 0x000fea0003800000 */
.L_x_130:
        /* <DEDUP_REMOVED lines=20> */
.L_x_129:
[----:B------:R-:W-:Y:S05]  /*a1f0*/  BSYNC B1 ;  /* 0x0000000000017941 */ /* 0x000fea0003800000 */
.L_x_128:
[----:B--2---:R-:W-:Y:S05]  /*a200*/  VIADD R0, R80, 0xc0 ;  /* 0x000000c050007836 */ /* 0x004fea0000000000 */
        /* <DEDUP_REMOVED lines=20> */
.L_x_133:
[----:B------:R-:W-:Y:S01]  /*a350*/  ISETP.NE.AND P0, PT, R189, RZ, PT ;  /* 0x000000ffbd00720c */ /* 0x000fe20003f05270 */
[----:B------:R-:W-:Y:S05]  /*a360*/  WARPSYNC.ALL ;  /* 0x0000000000007948 */ /* 0x000fea0003800000 */
[----:B------:R-:W-:Y:S01]  /*a370*/  R2UR UR4, R80 ;  /* 0x00000000500472ca */ /* 0x000fe200000e0000 */
[----:B------:R-:W-:Y:S01]  /*a380*/  BSSY.RECONVERGENT B0, `(.L_x_134) ;  /* 0x000011d000007945 */ /* 0x000fe20003800200 */
[----:B---3--:R-:W-:Y:S02]  /*a390*/  F2FP.F16.E4M3.UNPACK_B R11, R149 ;  /* 0x00000095ff0b723e */ /* 0x008fe400020006ff */
[----:B------:R-:W-:Y:S02]  /*a3a0*/  F2FP.F16.E4M3.UNPACK_B R10, R150 ;  /* 0x00000096ff0a723e */ /* 0x000fe400020006ff */
[----:B------:R-:W-:Y:S01]  /*a3b0*/  F2FP.F16.E4M3.UNPACK_B R9, R151 ;  /* 0x00000097ff09723e */ /* 0x000fe200020006ff */
[--C-:B------:R-:W-:Y:S01]  /*a3c0*/  HADD2.F32 R83, -RZ, R11.reuse.H0_H0 ;  /* 0x2000000bff537230 */ /* 0x100fe20000004100 */
[----:B----4-:R-:W-:Y:S01]  /*a3d0*/  F2FP.F16.E4M3.UNPACK_B R8, R152 ;  /* 0x00000098ff08723e */ /* 0x010fe200020006ff */
[----:B------:R-:W-:Y:S01]  /*a3e0*/  HADD2.F32 R84, -RZ, R11.H1_H1 ;  /* 0x3000000bff547230 */ /* 0x000fe20000004100 */
[----:B------:R-:W-:Y:S01]  /*a3f0*/  F2FP.F16.E4M3.UNPACK_B R7, R153 ;  /* 0x00000099ff07723e */ /* 0x000fe200020006ff */
[--C-:B------:R-:W-:Y:S01]  /*a400*/  HADD2.F32 R87, -RZ, R10.reuse.H0_H0 ;  /* 0x2000000aff577230 */ /* 0x100fe20000004100 */
[----:B------:R-:W-:Y:S01]  /*a410*/  F2FP.F16.E4M3.UNPACK_B R6, R154 ;  /* 0x0000009aff06723e */ /* 0x000fe200020006ff */
[----:B------:R-:W-:Y:S01]  /*a420*/  HADD2.F32 R88, -RZ, R10.H1_H1 ;  /* 0x3000000aff587230 */ /* 0x000fe20000004100 */
[----:B------:R-:W-:Y:S01]  /*a430*/  F2FP.F16.E4M3.UNPACK_B R5, R155 ;  /* 0x0000009bff05723e */ /* 0x000fe200020006ff */
[--C-:B------:R-:W-:Y:S01]  /*a440*/  HADD2.F32 R91, -RZ, R9.reuse.H0_H0 ;  /* 0x20000009ff5b7230 */ /* 0x100fe20000004100 */
[----:B-1----:R-:W-:Y:S01]  /*a450*/  F2FP.F16.E4M3.UNPACK_B R4, R156 ;  /* 0x0000009cff04723e */ /* 0x002fe200020006ff */
[----:B------:R-:W-:Y:S01]  /*a460*/  HADD2.F32 R92, -RZ, R9.H1_H1 ;  /* 0x30000009ff5c7230 */ /* 0x000fe20000004100 */
[-C--:B------:R-:W-:Y:S01]  /*a470*/  F2FP.F16.E4M3.UNPACK_B R2, R148.reuse ;  /* 0x00000094ff02723e */ /* 0x080fe200020006ff */
[--C-:B------:R-:W-:Y:S01]  /*a480*/  HADD2.F32 R95, -RZ, R8.reuse.H0_H0 ;  /* 0x20000008ff5f7230 */ /* 0x100fe20000004100 */
[----:B------:R-:W-:Y:S01]  /*a490*/  F2FP.F16.E4M3.UNPACK_B R148, R148.H1 ;  /* 0x00000094ff94723e */ /* 0x000fe200030006ff */
[----:B------:R-:W-:Y:S01]  /*a4a0*/  HADD2.F32 R97, -RZ, R8.H1_H1 ;  /* 0x30000008ff617230 */ /* 0x000fe20000004100 */
[----:B------:R-:W-:Y:S01]  /*a4b0*/  F2FP.F16.E4M3.UNPACK_B R149, R149.H1 ;  /* 0x00000095ff95723e */ /* 0x000fe200030006ff */
[--C-:B------:R-:W-:Y:S01]  /*a4c0*/  HADD2.F32 R98, -RZ, R7.reuse.H0_H0 ;  /* 0x20000007ff627230 */ /* 0x100fe20000004100 */
[----:B------:R-:W-:Y:S01]  /*a4d0*/  F2FP.F16.E4M3.UNPACK_B R150, R150.H1 ;  /* 0x00000096ff96723e */ /* 0x000fe200030006ff */
[----:B------:R-:W-:Y:S01]  /*a4e0*/  HADD2.F32 R101, -RZ, R7.H1_H1 ;  /* 0x30000007ff657230 */ /* 0x000fe20000004100 */
[----:B------:R-:W-:Y:S01]  /*a4f0*/  F2FP.F16.E4M3.UNPACK_B R151, R151.H1 ;  /* 0x00000097ff97723e */ /* 0x000fe200030006ff */
[--C-:B------:R-:W-:Y:S01]  /*a500*/  HADD2.F32 R102, -RZ, R6.reuse.H0_H0 ;  /* 0x20000006ff667230 */ /* 0x100fe20000004100 */
[----:B------:R-:W-:Y:S01]  /*a510*/  F2FP.F16.E4M3.UNPACK_B R138, R163 ;  /* 0x000000a3ff8a723e */ /* 0x000fe200020006ff */
[----:B------:R-:W-:Y:S01]  /*a520*/  HADD2.F32 R105, -RZ, R6.H1_H1 ;  /* 0x30000006ff697230 */ /* 0x000fe20000004100 */
[----:B------:R-:W-:Y:S01]  /*a530*/  R2UR UR5, R193 ;  /* 0x00000000c10572ca */ /* 0x000fe200000e0000 */
[--C-:B------:R-:W-:Y:S01]  /*a540*/  HADD2.F32 R106, -RZ, R5.reuse.H0_H0 ;  /* 0x20000005ff6a7230 */ /* 0x100fe20000004100 */
[----:B------:R-:W-:Y:S01]  /*a550*/  F2FP.F16.E4M3.UNPACK_B R116, R157 ;  /* 0x0000009dff74723e */ /* 0x000fe200020006ff */
[----:B------:R-:W-:Y:S01]  /*a560*/  HADD2.F32 R109, -RZ, R5.H1_H1 ;  /* 0x30000005ff6d7230 */ /* 0x000fe20000004100 */
[----:B------:R-:W-:Y:S01]  /*a570*/  F2FP.F16.E4M3.UNPACK_B R120, R158 ;  /* 0x0000009eff78723e */ /* 0x000fe200020006ff */
[--C-:B------:R-:W-:Y:S01]  /*a580*/  HADD2.F32 R110, -RZ, R4.reuse.H0_H0 ;  /* 0x20000004ff6e7230 */ /* 0x100fe20000004100 */
[----:B------:R-:W-:Y:S01]  /*a590*/  F2FP.F16.E4M3.UNPACK_B R124, R159 ;  /* 0x0000009fff7c723e */ /* 0x000fe200020006ff */
[----:B------:R-:W-:Y:S01]  /*a5a0*/  HADD2.F32 R113, -RZ, R4.H1_H1 ;  /* 0x30000004ff717230 */ /* 0x000fe20000004100 */
[----:B------:R-:W-:Y:S01]  /*a5b0*/  F2FP.F16.E4M3.UNPACK_B R128, R160 ;  /* 0x000000a0ff80723e */ /* 0x000fe200020006ff */
[----:B------:R-:W1:Y:S01]  /*a5c0*/  LDTM.x64 R4, tmem[UR4+0xc0] ;  /* 0x0000c004000479ee */ /* 0x000e620008340000 */
[--C-:B------:R-:W-:Y:S01]  /*a5d0*/  HADD2.F32 R0, -RZ, R2.reuse.H0_H0 ;  /* 0x20000002ff007230 */ /* 0x100fe20000004100 */
[----:B------:R-:W-:Y:S01]  /*a5e0*/  NOP ;  /* 0x0000000000007918 */ /* 0x000fe20000000000 */
[----:B------:R-:W-:Y:S01]  /*a5f0*/  HADD2.F32 R2, -RZ, R2.H1_H1 ;  /* 0x30000002ff027230 */ /* 0x000fe20000004100 */
[----:B------:R-:W-:Y:S01]  /*a600*/  UIADD3 UR5, UPT, UPT, UR5, 0x160, URZ ;  /* 0x0000016005057890 */ /* 0x000fe2000fffe0ff */
[--C-:B------:R-:W-:Y:S01]  /*a610*/  HADD2.F32 R86, -RZ, R149.reuse.H1_H1 ;  /* 0x30000095ff567230 */ /* 0x100fe20000004100 */
[----:B------:R-:W-:Y:S01]  /*a620*/  F2FP.F16.E4M3.UNPACK_B R132, R161 ;  /* 0x000000a1ff84723e */ /* 0x000fe200020006ff */
[--C-:B------:R-:W-:Y:S01]  /*a630*/  HADD2.F32 R114, -RZ, R116.reuse.H0_H0 ;  /* 0x20000074ff727230 */ /* 0x100fe20000004100 */
[----:B------:R-:W-:Y:S01]  /*a640*/  UPRMT UR5, UR37, 0x654, UR5 ;  /* 0x0000065425057896 */ /* 0x000fe20008000005 */
[----:B------:R-:W-:Y:S01]  /*a650*/  HADD2.F32 R117, -RZ, R116.H1_H1 ;  /* 0x30000074ff757230 */ /* 0x000fe20000004100 */
[----:B------:R-:W-:Y:S01]  /*a660*/  F2FP.F16.E4M3.UNPACK_B R136, R162 ;  /* 0x000000a2ff88723e */ /* 0x000fe200020006ff */
[--C-:B------:R-:W-:Y:S01]  /*a670*/  HADD2.F32 R118, -RZ, R120.reuse.H0_H0 ;  /* 0x20000078ff767230 */ /* 0x100fe20000004100 */
[----:B------:R-:W-:Y:S01]  /*a680*/  F2FP.F16.E4M3.UNPACK_B R152, R152.H1 ;  /* 0x00000098ff98723e */ /* 0x000fe200030006ff */
[----:B------:R-:W-:Y:S01]  /*a690*/  HADD2.F32 R121, -RZ, R120.H1_H1 ;  /* 0x30000078ff797230 */ /* 0x000fe20000004100 */
[----:B------:R-:W-:Y:S01]  /*a6a0*/  F2FP.F16.E4M3.UNPACK_B R153, R153.H1 ;  /* 0x00000099ff99723e */ /* 0x000fe200030006ff */
[--C-:B------:R-:W-:Y:S01]  /*a6b0*/  HADD2.F32 R122, -RZ, R124.reuse.H0_H0 ;  /* 0x2000007cff7a7230 */ /* 0x100fe20000004100 */
[----:B------:R-:W-:Y:S01]  /*a6c0*/  F2FP.F16.E4M3.UNPACK_B R154, R154.H1 ;  /* 0x0000009aff9a723e */ /* 0x000fe200030006ff */
[----:B-1----:R-:W-:Y:S01]  /*a6d0*/  SYNCS.ARRIVE.TRANS64.RED.A1T0 RZ, [UR5], RZ ;  /* 0x000000ffffff79a7 */ /* 0x002fe20008100405 */
[----:B------:R-:W-:Y:S01]  /*a6e0*/  HADD2.F32 R125, -RZ, R124.H1_H1 ;  /* 0x3000007cff7d7230 */ /* 0x000fe20000004100 */
[----:B------:R-:W-:Y:S01]  /*a6f0*/  F2FP.F16.E4M3.UNPACK_B R155, R155.H1 ;  /* 0x0000009bff9b723e */ /* 0x000fe200030006ff */
[--C-:B------:R-:W-:Y:S01]  /*a700*/  HADD2.F32 R126, -RZ, R128.reuse.H0_H0 ;  /* 0x20000080ff7e7230 */ /* 0x100fe20000004100 */
[----:B------:R-:W-:Y:S01]  /*a710*/  F2FP.F16.E4M3.UNPACK_B R156, R156.H1 ;  /* 0x0000009cff9c723e */ /* 0x000fe200030006ff */
[----:B------:R-:W-:Y:S01]  /*a720*/  HADD2.F32 R129, -RZ, R128.H1_H1 ;  /* 0x30000080ff817230 */ /* 0x000fe20000004100 */
[----:B------:R-:W-:Y:S01]  /*a730*/  F2FP.F16.E4M3.UNPACK_B R157, R157.H1 ;  /* 0x0000009dff9d723e */ /* 0x000fe200030006ff */
[C---:B------:R-:W-:Y:S01]  /*a740*/  FMUL R4, R78.reuse, R4 ;  /* 0x000000044e047220 */ /* 0x040fe20000400000 */
[C---:B------:R-:W-:Y:S01]  /*a750*/  FMUL R5, R78.reuse, R5 ;  /* 0x000000054e057220 */ /* 0x040fe20000400000 */
[----:B------:R-:W-:Y:S02]  /*a760*/  HADD2.F32 R3, -RZ, R148.H0_H0 ;  /* 0x20000094ff037230 */ /* 0x000fe40000004100 */
        /* <DEDUP_REMOVED lines=11> */
[----:B------:R-:W-:Y:S02]  /*a820*/  HADD2.F32 R130, -RZ, R132.H0_H0 ;  /* 0x20000084ff827230 */ /* 0x000fe40000004100 */
[C---:B------:R-:W-:Y:S01]  /*a830*/  FMUL R6, R78.reuse, R6 ;  /* 0x000000064e067220 */ /* 0x040fe20000400000 */
[----:B------:R-:W-:Y:S02]  /*a840*/  HADD2.F32 R82, -RZ, R148.H1_H1 ;  /* 0x30000094ff527230 */ /* 0x000fe40000004100 */
[C---:B------:R-:W-:Y:S01]  /*a850*/  FMUL R7, R78.reuse, R7 ;  /* 0x000000074e077220 */ /* 0x040fe20000400000 */
[----:B------:R-:W-:Y:S02]  /*a860*/  HADD2.F32 R85, -RZ, R149.H0_H0 ;  /* 0x20000095ff557230 */ /* 0x000fe40000004100 */
[C---:B------:R-:W-:Y:S01]  /*a870*/  FFMA R6, R81.reuse, R3, R6 ;  /* 0x0000000351067223 */ /* 0x040fe20000000006 */
[----:B------:R-:W-:Y:S02]  /*a880*/  HADD2.F32 R133, -RZ, R132.H1_H1 ;  /* 0x30000084ff857230 */ /* 0x000fe40000004100 */
[C---:B------:R-:W-:Y:S01]  /*a890*/  FFMA R7, R81.reuse, R82, R7 ;  /* 0x0000005251077223 */ /* 0x040fe20000000007 */
[C---:B------:R-:W-:Y:S01]  /*a8a0*/  FFMA R8, R81.reuse, R83, R8 ;  /* 0x0000005351087223 */ /* 0x040fe20000000008 */
[C---:B------:R-:W-:Y:S01]  /*a8b0*/  FFMA R9, R81.reuse, R84, R9 ;  /* 0x0000005451097223 */ /* 0x040fe20000000009 */
[--C-:B------:R-:W-:Y:S02]  /*a8c0*/  HADD2.F32 R82, -RZ, R138.reuse.H0_H0 ;  /* 0x2000008aff527230 */ /* 0x100fe40000004100 */
[C---:B------:R-:W-:Y:S01]  /*a8d0*/  FMUL R10, R78.reuse, R10 ;  /* 0x0000000a4e0a7220 */ /* 0x040fe20000400000 */
[----:B------:R-:W-:Y:S02]  /*a8e0*/  HADD2.F32 R83, -RZ, R138.H1_H1 ;  /* 0x3000008aff537230 */ /* 0x000fe40000004100 */
[C---:B------:R-:W-:Y:S01]  /*a8f0*/  FMUL R11, R78.reuse, R11 ;  /* 0x0000000b4e0b7220 */ /* 0x040fe20000400000 */
[----:B------:R-:W-:Y:S02]  /*a900*/  HADD2.F32 R89, -RZ, R150.H0_H0 ;  /* 0x20000096ff597230 */ /* 0x000fe40000004100 */
[C---:B------:R-:W-:Y:S01]  /*a910*/  FFMA R10, R81.reuse, R85, R10 ;  /* 0x00000055510a7223 */ /* 0x040fe2000000000a */
[--C-:B------:R-:W-:Y:S02]  /*a920*/  HADD2.F32 R134, -RZ, R136.reuse.H0_H0 ;  /* 0x20000088ff867230 */ /* 0x100fe40000004100 */
[C---:B------:R-:W-:Y:S01]  /*a930*/  FFMA R11, R81.reuse, R86, R11 ;  /* 0x00000056510b7223 */ /* 0x040fe2000000000b */
[C---:B------:R-:W-:Y:S01]  /*a940*/  FFMA R12, R81.reuse, R87, R12 ;  /* 0x00000057510c7223 */ /* 0x040fe2000000000c */
[----:B------:R-:W-:Y:S01]  /*a950*/  FFMA R13, R81, R88, R13 ;  /* 0x00000058510d7223 */ /* 0x000fe2000000000d */
[----:B------:R-:W-:Y:S01]  /*a960*/  F2FP.SATFINITE.E4M3.F32.PACK_AB_MERGE_C R86, R7, R6, RZ ;  /* 0x000000060756723e */ /* 0x000fe200048070ff */
[C---:B------:R-:W-:Y:S01]  /*a970*/  FMUL R7, R78.reuse, R24 ;  /* 0x000000184e077220 */ /* 0x040fe20000400000 */
[----:B------:R-:W-:Y:S01]  /*a980*/  F2FP.SATFINITE.E4M3.F32.PACK_AB_MERGE_C R138, R11, R10, RZ ;  /* 0x0000000a0b8a723e */ /* 0x000fe200048070ff */
[C---:B------:R-:W-:Y:S01]  /*a990*/  FMUL R10, R78.reuse, R25 ;  /* 0x000000194e0a7220 */ /* 0x040fe20000400000 */
[C---:B------:R-:W-:Y:S01]  /*a9a0*/  FMUL R25, R78.reuse, R32 ;  /* 0x000000204e197220 */ /* 0x040fe20000400000 */
[----:B------:R-:W-:Y:S02]  /*a9b0*/  HADD2.F32 R137, -RZ, R136.H1_H1 ;  /* 0x30000088ff897230 */ /* 0x000fe40000004100 */
[C---:B------:R-:W-:Y:S01]  /*a9c0*/  FMUL R14, R78.reuse, R14 ;  /* 0x0000000e4e0e7220 */ /* 0x040fe20000400000 */
[----:B------:R-:W-:Y:S02]  /*a9d0*/  HADD2.F32 R90, -RZ, R150.H1_H1 ;  /* 0x30000096ff5a7230 */ /* 0x000fe40000004100 */
[C---:B------:R-:W-:Y:S01]  /*a9e0*/  FMUL R15, R78.reuse, R15 ;  /* 0x0000000f4e0f7220 */ /* 0x040fe20000400000 */
[--C-:B------:R-:W-:Y:S02]  /*a9f0*/  HADD2.F32 R93, -RZ, R151.reuse.H0_H0 ;  /* 0x20000097ff5d7230 */ /* 0x100fe40000004100 */
[C---:B------:R-:W-:Y:S01]  /*aa00*/  FFMA R14, R81.reuse, R89, R14 ;  /* 0x00000059510e7223 */ /* 0x040fe2000000000e */
[----:B------:R-:W-:Y:S02]  /*aa10*/  HADD2.F32 R94, -RZ, R151.H1_H1 ;  /* 0x30000097ff5e7230 */ /* 0x000fe40000004100 */
[C---:B------:R-:W-:Y:S01]  /*aa20*/  FFMA R15, R81.reuse, R90, R15 ;  /* 0x0000005a510f7223 */ /* 0x040fe2000000000f */
[C---:B------:R-:W-:Y:S01]  /*aa30*/  FFMA R16, R81.reuse, R91, R16 ;  /* 0x0000005b51107223 */ /* 0x040fe20000000010 */
[----:B------:R-:W-:Y:S01]  /*aa40*/  FFMA R17, R81, R92, R17 ;  /* 0x0000005c51117223 */ /* 0x000fe20000000011 */
[C---:B------:R-:W-:Y:S01]  /*aa50*/  FMUL R18, R78.reuse, R18 ;  /* 0x000000124e127220 */ /* 0x040fe20000400000 */
[C---:B------:R-:W-:Y:S01]  /*aa60*/  FMUL R19, R78.reuse, R19 ;  /* 0x000000134e137220 */ /* 0x040fe20000400000 */
[--C-:B------:R-:W-:Y:S01]  /*aa70*/  HADD2.F32 R96, -RZ, R152.reuse.H0_H0 ;  /* 0x20000098ff607230 */ /* 0x100fe20000004100 */
[----:B------:R-:W-:Y:S01]  /*aa80*/  F2FP.SATFINITE.E4M3.F32.PACK_AB_MERGE_C R14, R15, R14, RZ ;  /* 0x0000000e0f0e723e */ /* 0x000fe200048070ff */
[C---:B------:R-:W-:Y:S01]  /*aa90*/  FFMA R18, R81.reuse, R93, R18 ;  /* 0x0000005d51127223 */ /* 0x040fe20000000012 */
[C---:B------:R-:W-:Y:S01]  /*aaa0*/  FFMA R19, R81.reuse, R94, R19 ;  /* 0x0000005e51137223 */ /* 0x040fe20000000013 */
[C---:B------:R-:W-:Y:S01]  /*aab0*/  FFMA R0, R81.reuse, R95, R0 ;  /* 0x0000005f51007223 */ /* 0x040fe20000000000 */
[----:B------:R-:W-:Y:S01]  /*aac0*/  FFMA R2, R81, R97, R2 ;  /* 0x0000006151027223 */ /* 0x000fe20000000002 */
[----:B------:R-:W-:Y:S02]  /*aad0*/  HADD2.F32 R99, -RZ, R152.H1_H1 ;  /* 0x30000098ff637230 */ /* 0x000fe40000004100 */
[C---:B------:R-:W-:Y:S01]  /*aae0*/  FMUL R3, R78.reuse, R22 ;  /* 0x000000164e037220 */ /* 0x040fe20000400000 */
[----:B------:R-:W-:Y:S01]  /*aaf0*/  F2FP.SATFINITE.E4M3.F32.PACK_AB_MERGE_C R18, R19, R18, RZ ;  /* 0x000000121312723e */ /* 0x000fe200048070ff */
[C---:B------:R-:W-:Y:S01]  /*ab00*/  FMUL R22, R78.reuse, R29 ;  /* 0x0000001d4e167220 */ /* 0x040fe20000400000 */
[C---:B------:R-:W-:Y:S01]  /*ab10*/  FMUL R29, R78.reuse, R36 ;  /* 0x000000244e1d7220 */ /* 0x040fe20000400000 */
[C---:B------:R-:W-:Y:S01]  /*ab20*/  FFMA R3, R81.reuse, R96, R3 ;  /* 0x0000006051037223 */ /* 0x040fe20000000003 */
[C---:B------:R-:W-:Y:S01]  /*ab30*/  FMUL R6, R78.reuse, R23 ;  /* 0x000000174e067220 */ /* 0x040fe20000400000 */
[--C-:B------:R-:W-:Y:S02]  /*ab40*/  HADD2.F32 R100, -RZ, R153.reuse.H0_H0 ;  /* 0x20000099ff647230 */ /* 0x100fe40000004100 */
[C---:B------:R-:W-:Y:S01]  /*ab50*/  FMUL R11, R78.reuse, R26 ;  /* 0x0000001a4e0b7220 */ /* 0x040fe20000400000 */
[----:B------:R-:W-:Y:S02]  /*ab60*/  HADD2.F32 R103, -RZ, R153.H1_H1 ;  /* 0x30000099ff677230 */ /* 0x000fe40000004100 */
[C---:B------:R-:W-:Y:S01]  /*ab70*/  FFMA R6, R81.reuse, R99, R6 ;  /* 0x0000006351067223 */ /* 0x040fe20000000006 */
[C---:B------:R-:W-:Y:S01]  /*ab80*/  FFMA R7, R81.reuse, R98, R7 ;  /* 0x0000006251077223 */ /* 0x040fe20000000007 */
[C---:B------:R-:W-:Y:S01]  /*ab90*/  FFMA R10, R81.reuse, R101, R10 ;  /* 0x00000065510a7223 */ /* 0x040fe2000000000a */
[C---:B------:R-:W-:Y:S01]  /*aba0*/  FFMA R11, R81.reuse, R100, R11 ;  /* 0x00000064510b7223 */ /* 0x040fe2000000000b */
[----:B------:R-:W-:Y:S01]  /*abb0*/  FMUL R26, R78, R33 ;  /* 0x000000214e1a7220 */ /* 0x000fe20000400000 */
[----:B------:R-:W-:Y:S01]  /*abc0*/  F2FP.SATFINITE.E4M3.F32.PACK_AB_MERGE_C R3, R6, R3, RZ ;  /* 0x000000030603723e */ /* 0x000fe200048070ff */
[C---:B------:R-:W-:Y:S01]  /*abd0*/  FMUL R33, R78.reuse, R40 ;  /* 0x000000284e217220 */ /* 0x040fe20000400000 */
        /* <DEDUP_REMOVED lines=8> */
[C---:B------:R-:W-:Y:S01]  /*ac60*/  FMUL R30, R78.reuse, R37 ;  /* 0x000000254e1e7220 */ /* 0x040fe20000400000 */
[C---:B------:R-:W-:Y:S01]  /*ac70*/  FMUL R37, R78.reuse, R44 ;  /* 0x0000002c4e257220 */ /* 0x040fe20000400000 */
[C---:B------:R-:W-:Y:S01]  /*ac80*/  FMUL R24, R78.reuse, R31 ;  /* 0x0000001f4e187220 */ /* 0x040fe20000400000 */
[----:B------:R-:W-:Y:S01]  /*ac90*/  F2FP.F16.E4M3.UNPACK_B R158, R158.H1 ;  /* 0x0000009eff9e723e */ /* 0x000fe200030006ff */
[--C-:B------:R-:W-:Y:S02]  /*aca0*/  HADD2.F32 R108, -RZ, R155.reuse.H0_H0 ;  /* 0x2000009bff6c7230 */ /* 0x100fe40000004100 */
[----:B------:R-:W-:Y:S01]  /*acb0*/  FMUL R27, R78, R34 ;  /* 0x000000224e1b7220 */ /* 0x000fe20000400000 */
[----:B------:R-:W-:Y:S02]  /*acc0*/  HADD2.F32 R111, -RZ, R155.H1_H1 ;  /* 0x3000009bff6f7230 */ /* 0x000fe40000004100 */
[C---:B------:R-:W-:Y:S01]  /*acd0*/  FFMA R24, R81.reuse, R107, R24 ;  /* 0x0000006b51187223 */ /* 0x040fe20000000018 */
[----:B------:R-:W-:Y:S01]  /*ace0*/  F2FP.F16.E4M3.UNPACK_B R159, R159.H1 ;  /* 0x0000009fff9f723e */ /* 0x000fe200030006ff */
[C---:B------:R-:W-:Y:S01]  /*acf0*/  FFMA R25, R81.reuse, R106, R25 ;  /* 0x0000006a51197223 */ /* 0x040fe20000000019 */
[C---:B------:R-:W-:Y:S01]  /*ad00*/  FFMA R26, R81.reuse, R109, R26 ;  /* 0x0000006d511a7223 */ /* 0x040fe2000000001a */
[----:B------:R-:W-:Y:S01]  /*ad10*/  F2FP.F16.E4M3.UNPACK_B R160, R160.H1 ;  /* 0x000000a0ffa0723e */ /* 0x000fe200030006ff */
[C---:B------:R-:W-:Y:S01]  /*ad20*/  FFMA R27, R81.reuse, R108, R27 ;  /* 0x0000006c511b7223 */ /* 0x040fe2000000001b */
[----:B------:R-:W-:Y:S01]  /*ad30*/  F2FP.SATFINITE.E4M3.F32.PACK_AB_MERGE_C R6, R24, R23, RZ ;  /* 0x000000171806723e */ /* 0x000fe200048070ff */
[C---:B------:R-:W-:Y:S01]  /*ad40*/  FMUL R34, R78.reuse, R41 ;  /* 0x000000294e227220 */ /* 0x040fe20000400000 */
[C---:B------:R-:W-:Y:S01]  /*ad50*/  FMUL R41, R78.reuse, R48 ;  /* 0x000000304e297220 */ /* 0x040fe20000400000 */
[----:B------:R-:W-:Y:S01]  /*ad60*/  FMUL R28, R78, R35 ;  /* 0x000000234e1c7220 */ /* 0x000fe20000400000 */
[----:B------:R-:W-:Y:S01]  /*ad70*/  F2FP.F16.E4M3.UNPACK_B R161, R161.H1 ;  /* 0x000000a1ffa1723e */ /* 0x000fe200030006ff */
[--C-:B------:R-:W-:Y:S01]  /*ad80*/  HADD2.F32 R112, -RZ, R156.reuse.H0_H0 ;  /* 0x2000009cff707230 */ /* 0x100fe20000004100 */
[----:B------:R-:W-:Y:S01]  /*ad90*/  F2FP.SATFINITE.E4M3.F32.PACK_AB_MERGE_C R6, R22, R21, R6 ;  /* 0x000000151606723e */ /* 0x000fe20004807006 */
[C---:B------:R-:W-:Y:S01]  /*ada0*/  FFMA R28, R81.reuse, R111, R28 ;  /* 0x0000006f511c7223 */ /* 0x040fe2000000001c */
[C---:B------:R-:W-:Y:S01]  /*adb0*/  FFMA R29, R81.reuse, R110, R29 ;  /* 0x0000006e511d7223 */ /* 0x040fe2000000001d */
[C---:B------:R-:W-:Y:S01]  /*adc0*/  FFMA R30, R81.reuse, R113, R30 ;  /* 0x00000071511e7223 */ /* 0x040fe2000000001e */
[----:B------:R-:W-:Y:S02]  /*add0*/  HADD2.F32 R115, -RZ, R156.H1_H1 ;  /* 0x3000009cff737230 */ /* 0x000fe40000004100 */
[C---:B------:R-:W-:Y:S01]  /*ade0*/  FMUL R31, R78.reuse, R38 ;  /* 0x000000264e1f7220 */ /* 0x040fe20000400000 */
[----:B------:R-:W-:Y:S01]  /*adf0*/  F2FP.F16.E4M3.UNPACK_B R162, R162.H1 ;  /* 0x000000a2ffa2723e */ /* 0x000fe200030006ff */
[C---:B------:R-:W-:Y:S01]  /*ae00*/  FMUL R38, R78.reuse, R45 ;  /* 0x0000002d4e267220 */ /* 0x040fe20000400000 */
[C---:B------:R-:W-:Y:S01]  /*ae10*/  FMUL R45, R78.reuse, R52 ;  /* 0x000000344e2d7220 */ /* 0x040fe20000400000 */
[----:B------:R-:W-:Y:S01]  /*ae20*/  F2FP.F16.E4M3.UNPACK_B R163, R163.H1 ;  /* 0x000000a3ffa3723e */ /* 0x000fe200030006ff */
[----:B------:R-:W-:Y:S01]  /*ae30*/  FFMA R31, R81, R112, R31 ;  /* 0x00000070511f7223 */ /* 0x000fe2000000001f */
[----:B------:R-:W-:Y:S01]  /*ae40*/  FMUL R52, R78, R59 ;  /* 0x0000003b4e347220 */ /* 0x000fe20000400000 */
[----:B------:R-:W-:Y:S01]  /*ae50*/  IADD3 R76, PT, PT, R76, 0x1, RZ ;  /* 0x000000014c4c7810 */ /* 0x000fe20007ffe0ff */
[C---:B------:R-:W-:Y:S01]  /*ae60*/  FMUL R59, R78.reuse, R66 ;  /* 0x000000424e3b7220 */ /* 0x040fe20000400000 */
[----:B------:R-:W-:Y:S01]  /*ae70*/  F2FP.SATFINITE.E4M3.F32.PACK_AB_MERGE_C R66, R13, R12, R14 ;  /* 0x0000000c0d42723e */ /* 0x000fe2000480700e */
[C---:B------:R-:W-:Y:S01]  /*ae80*/  FMUL R32, R78.reuse, R39 ;  /* 0x000000274e207220 */ /* 0x040fe20000400000 */
[--C-:B------:R-:W-:Y:S02]  /*ae90*/  HADD2.F32 R116, -RZ, R157.reuse.H0_H0 ;  /* 0x2000009dff747230 */ /* 0x100fe40000004100 */
[C---:B------:R-:W-:Y:S01]  /*aea0*/  FMUL R35, R78.reuse, R42 ;  /* 0x0000002a4e237220 */ /* 0x040fe20000400000 */
[----:B------:R-:W-:Y:S02]  /*aeb0*/  HADD2.F32 R119, -RZ, R157.H1_H1 ;  /* 0x3000009dff777230 */ /* 0x000fe40000004100 */
[C---:B------:R-:W-:Y:S01]  /*aec0*/  FFMA R32, R81.reuse, R115, R32 ;  /* 0x0000007351207223 */ /* 0x040fe20000000020 */
[----:B------:R-:W-:Y:S01]  /*aed0*/  FMUL R36, R78, R43 ;  /* 0x0000002b4e247220 */ /* 0x000fe20000400000 */
[C---:B------:R-:W-:Y:S01]  /*aee0*/  FFMA R33, R81.reuse, R114, R33 ;  /* 0x0000007251217223 */ /* 0x040fe20000000021 */
[C---:B------:R-:W-:Y:S01]  /*aef0*/  FFMA R34, R81.reuse, R117, R34 ;  /* 0x0000007551227223 */ /* 0x040fe20000000022 */
[--C-:B------:R-:W-:Y:S01]  /*af00*/  HADD2.F32 R120, -RZ, R158.reuse.H0_H0 ;  /* 0x2000009eff787230 */ /* 0x100fe20000004100 */
[----:B------:R-:W-:Y:S01]  /*af10*/  F2FP.SATFINITE.E4M3.F32.PACK_AB_MERGE_C R32, R32, R31, RZ ;  /* 0x0000001f2020723e */ /* 0x000fe200048070ff */
[C---:B------:R-:W-:Y:S01]  /*af20*/  FFMA R35, R81.reuse, R116, R35 ;  /* 0x0000007451237223 */ /* 0x040fe20000000023 */
[----:B------:R-:W-:Y:S02]  /*af30*/  HADD2.F32 R123, -RZ, R158.H1_H1 ;  /* 0x3000009eff7b7230 */ /* 0x000fe40000004100 */
[----:B------:R-:W-:Y:S01]  /*af40*/  FMUL R39, R78, R46 ;  /* 0x0000002e4e277220 */ /* 0x000fe20000400000 */
[----:B------:R-:W-:Y:S01]  /*af50*/  F2FP.SATFINITE.E4M3.F32.PACK_AB_MERGE_C R32, R30, R29, R32 ;  /* 0x0000001d1e20723e */ /* 0x000fe20004807020 */
[C---:B------:R-:W-:Y:S01]  /*af60*/  FFMA R36, R81.reuse, R119, R36 ;  /* 0x0000007751247223 */ /* 0x040fe20000000024 */
[C---:B------:R-:W-:Y:S01]  /*af70*/  FMUL R40, R78.reuse, R47 ;  /* 0x0000002f4e287220 */ /* 0x040fe20000400000 */
[C---:B------:R-:W-:Y:S01]  /*af80*/  FFMA R37, R81.reuse, R118, R37 ;  /* 0x0000007651257223 */ /* 0x040fe20000000025 */
[C---:B------:R-:W-:Y:S01]  /*af90*/  FFMA R38, R81.reuse, R121, R38 ;  /* 0x0000007951267223 */ /* 0x040fe20000000026 */
[C---:B------:R-:W-:Y:S01]  /*afa0*/  FMUL R42, R78.reuse, R49 ;  /* 0x000000314e2a7220 */ /* 0x040fe20000400000 */
        /* <DEDUP_REMOVED lines=8> */
[C---:B------:R-:W-:Y:S01]  /*b030*/  FMUL R57, R78.reuse, R64 ;  /* 0x000000404e397220 */ /* 0x040fe20000400000 */
[----:B------:R-:W-:Y:S01]  /*b040*/  FFMA R42, R81, R125, R42 ;  /* 0x0000007d512a7223 */ /* 0x000fe2000000002a */
[C---:B------:R-:W-:Y:S01]  /*b050*/  FMUL R46, R78.reuse, R53 ;  /* 0x000000354e2e7220 */ /* 0x040fe20000400000 */
[--C-:B------:R-:W-:Y:S01]  /*b060*/  HADD2.F32 R128, -RZ, R160.reuse.H0_H0 ;  /* 0x200000a0ff807230 */ /* 0x100fe20000004100 */
[----:B------:R-:W-:Y:S01]  /*b070*/  F2FP.SATFINITE.E4M3.F32.PACK_AB_MERGE_C R64, R5, R4, R86 ;  /* 0x000000040540723e */ /* 0x000fe20004807056 */
[C---:B------:R-:W-:Y:S01]  /*b080*/  FMUL R51, R78.reuse, R58 ;  /* 0x0000003a4e337220 */ /* 0x040fe20000400000 */
[C---:B------:R-:W-:Y:S01]  /*b090*/  FMUL R53, R78.reuse, R60 ;  /* 0x0000003c4e357220 */ /* 0x040fe20000400000 */
[C---:B------:R-:W-:Y:S01]  /*b0a0*/  FFMA R43, R81.reuse, R124, R43 ;  /* 0x0000007c512b7223 */ /* 0x040fe2000000002b */
[----:B------:R-:W-:Y:S02]  /*b0b0*/  HADD2.F32 R131, -RZ, R160.H1_H1 ;  /* 0x300000a0ff837230 */ /* 0x000fe40000004100 */
[C---:B------:R-:W-:Y:S01]  /*b0c0*/  FMUL R47, R78.reuse, R54 ;  /* 0x000000364e2f7220 */ /* 0x040fe20000400000 */
[C---:B------:R-:W-:Y:S01]  /*b0d0*/  FMUL R58, R78.reuse, R65 ;  /* 0x000000414e3a7220 */ /* 0x040fe20000400000 */
[----:B------:R-:W-:Y:S01]  /*b0e0*/  FMUL R60, R78, R67 ;  /* 0x000000434e3c7220 */ /* 0x000fe20000400000 */
[----:B------:R-:W-:Y:S01]  /*b0f0*/  F2FP.SATFINITE.E4M3.F32.PACK_AB_MERGE_C R5, R20, R11, RZ ;  /* 0x0000000b1405723e */ /* 0x000fe200048070ff */
[----:B------:R-:W-:Y:S01]  /*b100*/  FFMA R44, R81, R127, R44 ;  /* 0x0000007f512c7223 */ /* 0x000fe2000000002c */
[C---:B------:R-:W-:Y:S01]  /*b110*/  FMUL R48, R78.reuse, R55 ;  /* 0x000000374e307220 */ /* 0x040fe20000400000 */
[----:B------:R-:W-:Y:S01]  /*b120*/  F2FP.SATFINITE.E4M3.F32.PACK_AB_MERGE_C R65, R9, R8, R138 ;  /* 0x000000080941723e */ /* 0x000fe2000480708a */
[----:B------:R-:W-:Y:S01]  /*b130*/  FFMA R45, R81, R126, R45 ;  /* 0x0000007e512d7223 */ /* 0x000fe2000000002d */
[----:B------:R-:W-:Y:S01]  /*b140*/  F2FP.SATFINITE.E4M3.F32.PACK_AB_MERGE_C R67, R17, R16, R18 ;  /* 0x000000101143723e */ /* 0x000fe20004807012 */
[----:B------:R-:W-:Y:S01]  /*b150*/  FMUL R49, R78, R56 ;  /* 0x000000384e317220 */ /* 0x000fe20000400000 */
[C---:B------:R-:W-:Y:S01]  /*b160*/  FFMA R46, R81.reuse, R129, R46 ;  /* 0x00000081512e7223 */ /* 0x040fe2000000002e */
[--C-:B------:R-:W-:Y:S02]  /*b170*/  HADD2.F32 R132, -RZ, R161.reuse.H0_H0 ;  /* 0x200000a1ff847230 */ /* 0x100fe40000004100 */
[C---:B------:R-:W-:Y:S01]  /*b180*/  FFMA R47, R81.reuse, R128, R47 ;  /* 0x00000080512f7223 */ /* 0x040fe2000000002f */
[----:B------:R1:W-:Y:S01]  /*b190*/  STS.128 [R172+UR49+0xa200], R64 ;  /* 0x00a20040ac007988 */ /* 0x0003e20008000c31 */
[----:B------:R-:W-:Y:S01]  /*b1a0*/  HADD2.F32 R135, -RZ, R161.H1_H1 ;  /* 0x300000a1ff877230 */ /* 0x000fe20000004100 */
[----:B------:R-:W-:Y:S01]  /*b1b0*/  F2FP.SATFINITE.E4M3.F32.PACK_AB_MERGE_C R5, R10, R7, R5 ;  /* 0x000000070a05723e */ /* 0x000fe20004807005 */
[C---:B------:R-:W-:Y:S01]  /*b1c0*/  FFMA R48, R81.reuse, R131, R48 ;  /* 0x0000008351307223 */ /* 0x040fe20000000030 */
[----:B------:R-:W-:Y:S01]  /*b1d0*/  F2FP.SATFINITE.E4M3.F32.PACK_AB_MERGE_C R7, R28, R27, RZ ;  /* 0x0000001b1c07723e */ /* 0x000fe200048070ff */
        /* <DEDUP_REMOVED lines=8> */
[----:B------:R-:W-:Y:S01]  /*b260*/  FMUL R56, R78, R63 ;  /* 0x0000003f4e387220 */ /* 0x000fe20000400000 */
[----:B------:R-:W-:Y:S01]  /*b270*/  F2FP.SATFINITE.E4M3.F32.PACK_AB_MERGE_C R4, R2, R0, R3 ;  /* 0x000000000204723e */ /* 0x000fe20004807003 */
[C---:B------:R-:W-:Y:S01]  /*b280*/  FFMA R53, R81.reuse, R134, R53 ;  /* 0x0000008651357223 */ /* 0x040fe20000000035 */
[----:B------:R-:W-:Y:S01]  /*b290*/  F2FP.SATFINITE.E4M3.F32.PACK_AB_MERGE_C R7, R26, R25, R7 ;  /* 0x000000191a07723e */ /* 0x000fe20004807007 */
[C---:B------:R-:W-:Y:S01]  /*b2a0*/  FFMA R54, R81.reuse, R137, R54 ;  /* 0x0000008951367223 */ /* 0x040fe20000000036 */
[--C-:B------:R-:W-:Y:S02]  /*b2b0*/  HADD2.F32 R84, -RZ, R163.reuse.H0_H0 ;  /* 0x200000a3ff547230 */ /* 0x100fe40000004100 */
[C---:B------:R-:W-:Y:S01]  /*b2c0*/  FFMA R55, R81.reuse, R136, R55 ;  /* 0x0000008851377223 */ /* 0x040fe20000000037 */
[----:B------:R-:W-:Y:S01]  /*b2d0*/  HADD2.F32 R85, -RZ, R163.H1_H1 ;  /* 0x300000a3ff557230 */ /* 0x000fe20000004100 */
[----:B------:R1:W-:Y:S01]  /*b2e0*/  STS.128 [R192+0xa010], R4 ;  /* 0x00a01004c0007388 */ /* 0x0003e20000000c00 */
[----:B------:R-:W-:Y:S01]  /*b2f0*/  F2FP.SATFINITE.E4M3.F32.PACK_AB_MERGE_C R35, R36, R35, RZ ;  /* 0x000000232423723e */ /* 0x000fe200048070ff */
[C---:B------:R-:W-:Y:S01]  /*b300*/  FFMA R56, R81.reuse, R139, R56 ;  /* 0x0000008b51387223 */ /* 0x040fe20000000038 */
[----:B------:R-:W-:Y:S01]  /*b310*/  F2FP.SATFINITE.E4M3.F32.PACK_AB_MERGE_C R39, R40, R39, RZ ;  /* 0x000000272827723e */ /* 0x000fe200048070ff */
[C---:B------:R-:W-:Y:S01]  /*b320*/  FFMA R57, R81.reuse, R82, R57 ;  /* 0x0000005251397223 */ /* 0x040fe20000000039 */
[----:B------:R-:W-:Y:S01]  /*b330*/  F2FP.SATFINITE.E4M3.F32.PACK_AB_MERGE_C R43, R44, R43, RZ ;  /* 0x0000002b2c2b723e */ /* 0x000fe200048070ff */
[C---:B------:R-:W-:Y:S01]  /*b340*/  FFMA R58, R81.reuse, R83, R58 ;  /* 0x00000053513a7223 */ /* 0x040fe2000000003a */
[C---:B------:R-:W-:Y:S01]  /*b350*/  FFMA R59, R81.reuse, R84, R59 ;  /* 0x00000054513b7223 */ /* 0x040fe2000000003b */
[----:B------:R-:W-:Y:S01]  /*b360*/  F2FP.SATFINITE.E4M3.F32.PACK_AB_MERGE_C R33, R34, R33, R35 ;  /* 0x000000212221723e */ /* 0x000fe20004807023 */
        /* <DEDUP_REMOVED lines=11> */
[----:B------:R-:W-:Y:S05]  /*b420*/  F2FP.SATFINITE.E4M3.F32.PACK_AB_MERGE_C R51, R58, R57, R59 ;  /* 0x000000393a33723e */ /* 0x000fea000480703b */
        /* <DEDUP_REMOVED lines=18> */
.L_x_135:
[----:B------:R-:W-:Y:S05]  /*b550*/  BSYNC.RECONVERGENT B0 ;  /* 0x0000000000007941 */ /* 0x000fea0003800200 */
.L_x_134:
[----:B------:R-:W-:Y:S01]  /*b560*/  BAR.SYNC.DEFER_BLOCKING 0x1, 0x80 ;  /* 0x0042000000007b1d */ /* 0x000fe20000010000 */
[----:B------:R-:W-:Y:S01]  /*b570*/  ISETP.NE.AND P2, PT, R190, RZ, PT ;  /* 0x000000ffbe00720c */ /* 0x000fe20003f45270 */
[----:B------:R-:W-:Y:S01]  /*b580*/  IMAD.IADD R20, R75, 0x1, R147 ;  /* 0x000000014b147824 */ /* 0x000fe200078e0293 */
[----:B------:R-:W-:Y:S01]  /*b590*/  ISETP.NE.AND P0, PT, R191, 0x2, PT ;  /* 0x00000002bf00780c */ /* 0x000fe20003f05270 */
[----:B------:R-:W-:Y:S01]  /*b5a0*/  IMAD.IADD R21, R77, 0x1, R170 ;  /* 0x000000014d157824 */ /* 0x000fe200078e02aa */
[----:B------:R-:W-:Y:S02]  /*b5b0*/  ISETP.NE.AND P1, PT, R76, 0x2, PT ;  /* 0x000000024c00780c */ /* 0x000fe40003f25270 */
[----:B------:R-:W-:Y:S02]  /*b5c0*/  SEL R3, RZ, 0x1, P0 ;  /* 0x00000001ff037807 */ /* 0x000fe40000000000 */
[----:B------:R-:W-:Y:S02]  /*b5d0*/  SEL R0, RZ, 0x1, P1 ;  /* 0x00000001ff007807 */ /* 0x000fe40000800000 */
[----:B------:R-:W-:Y:S02]  /*b5e0*/  LOP3.LUT R182, R182, R3, RZ, 0x3c, !PT ;  /* 0x00000003b6b67212 */ /* 0x000fe400078e3cff */
[----:B------:R-:W-:Y:S02]  /*b5f0*/  LOP3.LUT R183, R183, R0, RZ, 0x3c, !PT ;  /* 0x00000000b7b77212 */ /* 0x000fe400078e3cff */
[----:B------:R-:W-:Y:S02]  /*b600*/  @P2 R2UR UR36, R179 ;  /* 0x00000000b32422ca */ /* 0x000fe400000e0000 */
[----:B------:R-:W-:Y:S02]  /*b610*/  SEL R191, R191, RZ, P0 ;  /* 0x000000ffbfbf7207 */ /* 0x000fe40000000000 */
[----:B------:R-:W-:Y:S01]  /*b620*/  SEL R76, R76, RZ, P1 ;  /* 0x000000ff4c4c7207 */ /* 0x000fe20000800000 */
[----:B------:R-:W-:Y:S10]  /*b630*/  @P2 BRA `(.L_x_136) ;  /* 0xffffff9800d82947 */ /* 0x000ff4000383ffff */
[----:B------:R-:W-:Y:S05]  /*b640*/  EXIT ;  /* 0x000000000000794d */ /* 0x000fea0003800000 */
.L_x_20:
[----:B--2---:R2:W1:Y:S02]  /*b650*/  SYNCS.PHASECHK.TRANS64.TRYWAIT P0, [R3+URZ+0x180], R2 ;  /* 0x00018002030075a7 */ /* 0x00446400080011ff */
[----:B-1----:R-:W-:Y:S05]  /*b660*/  @!P0 NANOSLEEP.SYNCS 0x989680 ;  /* 0x009896800000895d */ /* 0x002fea0003900000 */
[----:B------:R-:W1:Y:S02]  /*b670*/  @!P0 SYNCS.PHASECHK.TRANS64 P0, [R3+URZ+0x180], R2 ;  /* 0x00018002030085a7 */ /* 0x000e6400080010ff */
[----:B-1----:R-:W-:Y:S05]  /*b680*/  @!P0 BRA `(.L_x_20) ;  /* 0xfffffffc00f08947 */ /* 0x002fea000383ffff */
[----:B------:R-:W-:Y:S05]  /*b690*/  BRA `(.L_x_137) ;  /* 0xffffff60001c7947 */ /* 0x000fea000383ffff */
.L_x_23:
[----:B-1----:R-:W-:-:S07]  /*b6a0*/  MOV R2, UR33 ;  /* 0x0000002100027c02 */ /* 0x002fce0008000f00 */
.L_x_138:
[----:B-1----:R1:W2:Y:S02]  /*b6b0*/  SYNCS.PHASECHK.TRANS64.TRYWAIT P0, [R2+URZ+0x70], R5 ;  /* 0x00007005020075a7 */ /* 0x0022a400080011ff */
[----:B--2---:R-:W-:Y:S05]  /*b6c0*/  @!P0 NANOSLEEP.SYNCS 0x989680 ;  /* 0x009896800000895d */ /* 0x004fea0003900000 */
[----:B------:R-:W2:Y:S02]  /*b6d0*/  @!P0 SYNCS.PHASECHK.TRANS64 P0, [R2+URZ+0x70], R5 ;  /* 0x00007005020085a7 */ /* 0x000ea400080010ff */
[----:B--2---:R-:W-:Y:S05]  /*b6e0*/  @!P0 BRA `(.L_x_138) ;  /* 0xfffffffc00f08947 */ /* 0x004fea000383ffff */
[----:B------:R-:W-:Y:S05]  /*b6f0*/  BRA `(.L_x_22) ;  /* 0xffffff6000707947 */ /* 0x000fea000383ffff */
.L_x_29:
[----:B-1----:R-:W-:-:S07]  /*b700*/  MOV R2, UR25 ;  /* 0x0000001900027c02 */ /* 0x002fce0008000f00 */
.L_x_139:
[----:B-1----:R1:W2:Y:S02]  /*b710*/  SYNCS.PHASECHK.TRANS64.TRYWAIT P0, [R2+URZ+0x70], R5 ;  /* 0x00007005020075a7 */ /* 0x0022a400080011ff */
[----:B--2---:R-:W-:Y:S05]  /*b720*/  @!P0 NANOSLEEP.SYNCS 0x989680 ;  /* 0x009896800000895d */ /* 0x004fea0003900000 */
[----:B------:R-:W2:Y:S02]  /*b730*/  @!P0 SYNCS.PHASECHK.TRANS64 P0, [R2+URZ+0x70], R5 ;  /* 0x00007005020085a7 */ /* 0x000ea400080010ff */
[----:B--2---:R-:W-:Y:S05]  /*b740*/  @!P0 BRA `(.L_x_139) ;  /* 0xfffffffc00f08947 */ /* 0x004fea000383ffff */
[----:B------:R-:W-:Y:S05]  /*b750*/  BRA `(.L_x_28) ;  /* 0xffffff6400307947 */ /* 0x000fea000383ffff */
.L_x_33:
[----:B-1----:R1:W2:Y:S02]  /*b760*/  SYNCS.PHASECHK.TRANS64.TRYWAIT P0, [R2+URZ+0x130], R3 ;  /* 0x00013003020075a7 */ /* 0x0022a400080011ff */
[----:B--2---:R-:W-:Y:S05]  /*b770*/  @!P0 NANOSLEEP.SYNCS 0x989680 ;  /* 0x009896800000895d */ /* 0x004fea0003900000 */
[----:B------:R-:W2:Y:S02]  /*b780*/  @!P0 SYNCS.PHASECHK.TRANS64 P0, [R2+URZ+0x130], R3 ;  /* 0x00013003020085a7 */ /* 0x000ea400080010ff */
[----:B--2---:R-:W-:Y:S05]  /*b790*/  @!P0 BRA `(.L_x_33) ;  /* 0xfffffffc00f08947 */ /* 0x004fea000383ffff */
[----:B------:R-:W-:Y:S05]  /*b7a0*/  BRA `(.L_x_140) ;  /* 0xffffff6400d47947 */ /* 0x000fea000383ffff */
.L_x_37:
[----:B----4-:R-:W-:-:S07]  /*b7b0*/  MOV R0, UR5 ;  /* 0x0000000500007c02 */ /* 0x010fce0008000f00 */
.L_x_141:
[----:B-1----:R1:W2:Y:S02]  /*b7c0*/  SYNCS.PHASECHK.TRANS64.TRYWAIT P0, [R0+URZ], R3 ;  /* 0x00000003000075a7 */ /* 0x0022a400080011ff */
[----:B--2---:R-:W-:Y:S05]  /*b7d0*/  @!P0 NANOSLEEP.SYNCS 0x989680 ;  /* 0x009896800000895d */ /* 0x004fea0003900000 */
[----:B------:R-:W2:Y:S02]  /*b7e0*/  @!P0 SYNCS.PHASECHK.TRANS64 P0, [R0+URZ], R3 ;  /* 0x00000003000085a7 */ /* 0x000ea400080010ff */
[----:B--2---:R-:W-:Y:S05]  /*b7f0*/  @!P0 BRA `(.L_x_141) ;  /* 0xfffffffc00f08947 */ /* 0x004fea000383ffff */
[----:B------:R-:W-:Y:S05]  /*b800*/  BRA `(.L_x_142) ;  /* 0xffffff6c00447947 */ /* 0x000fea000383ffff */
.L_x_38:
[----:B----4-:R-:W-:-:S07]  /*b810*/  MOV R0, UR5 ;  /* 0x0000000500007c02 */ /* 0x010fce0008000f00 */
.L_x_143:
[----:B-1----:R1:W2:Y:S02]  /*b820*/  SYNCS.PHASECHK.TRANS64.TRYWAIT P0, [R0+URZ], R3 ;  /* 0x00000003000075a7 */ /* 0x0022a400080011ff */
[----:B--2---:R-:W-:Y:S05]  /*b830*/  @!P0 NANOSLEEP.SYNCS 0x989680 ;  /* 0x009896800000895d */ /* 0x004fea0003900000 */
[----:B------:R-:W2:Y:S02]  /*b840*/  @!P0 SYNCS.PHASECHK.TRANS64 P0, [R0+URZ], R3 ;  /* 0x00000003000085a7 */ /* 0x000ea400080010ff */
[----:B--2---:R-:W-:Y:S05]  /*b850*/  @!P0 BRA `(.L_x_143) ;  /* 0xfffffffc00f08947 */ /* 0x004fea000383ffff */
[----:B------:R-:W-:Y:S05]  /*b860*/  BRA `(.L_x_144) ;  /* 0xffffff6c00507947 */ /* 0x000fea000383ffff */
.L_x_39:
[----:B----4-:R-:W-:-:S07]  /*b870*/  MOV R0, UR5 ;  /* 0x0000000500007c02 */ /* 0x010fce0008000f00 */
.L_x_145:
[----:B-1----:R1:W2:Y:S02]  /*b880*/  SYNCS.PHASECHK.TRANS64.TRYWAIT P0, [R0+URZ], R3 ;  /* 0x00000003000075a7 */ /* 0x0022a400080011ff */
[----:B--2---:R-:W-:Y:S05]  /*b890*/  @!P0 NANOSLEEP.SYNCS 0x989680 ;  /* 0x009896800000895d */ /* 0x004fea0003900000 */
[----:B------:R-:W2:Y:S02]  /*b8a0*/  @!P0 SYNCS.PHASECHK.TRANS64 P0, [R0+URZ], R3 ;  /* 0x00000003000085a7 */ /* 0x000ea400080010ff */
[----:B--2---:R-:W-:Y:S05]  /*b8b0*/  @!P0 BRA `(.L_x_145) ;  /* 0xfffffffc00f08947 */ /* 0x004fea000383ffff */
[----:B------:R-:W-:Y:S05]  /*b8c0*/  BRA `(.L_x_146) ;  /* 0xffffff6c005c7947 */ /* 0x000fea000383ffff */
.L_x_40:
[----:B----4-:R-:W-:-:S07]  /*b8d0*/  MOV R0, UR5 ;  /* 0x0000000500007c02 */ /* 0x010fce0008000f00 */
.L_x_147:
[----:B-1----:R1:W2:Y:S02]  /*b8e0*/  SYNCS.PHASECHK.TRANS64.TRYWAIT P0, [R0+URZ], R3 ;  /* 0x00000003000075a7 */ /* 0x0022a400080011ff */
[----:B--2---:R-:W-:Y:S05]  /*b8f0*/  @!P0 NANOSLEEP.SYNCS 0x989680 ;  /* 0x009896800000895d */ /* 0x004fea0003900000 */
[----:B------:R-:W2:Y:S02]  /*b900*/  @!P0 SYNCS.PHASECHK.TRANS64 P0, [R0+URZ], R3 ;  /* 0x00000003000085a7 */ /* 0x000ea400080010ff */
[----:B--2---:R-:W-:Y:S05]  /*b910*/  @!P0 BRA `(.L_x_147) ;  /* 0xfffffffc00f08947 */ /* 0x004fea000383ffff */
[----:B------:R-:W-:Y:S05]  /*b920*/  BRA `(.L_x_148) ;  /* 0xffffff6c00687947 */ /* 0x000fea000383ffff */
.L_x_41:
[----:B----4-:R-:W-:-:S07]  /*b930*/  MOV R0, UR5 ;  /* 0x0000000500007c02 */ /* 0x010fce0008000f00 */
.L_x_149:
[----:B-1----:R1:W2:Y:S02]  /*b940*/  SYNCS.PHASECHK.TRANS64.TRYWAIT P0, [R0+URZ], R3 ;  /* 0x00000003000075a7 */ /* 0x0022a400080011ff */
[----:B--2---:R-:W-:Y:S05]  /*b950*/  @!P0 NANOSLEEP.SYNCS 0x989680 ;  /* 0x009896800000895d */ /* 0x004fea0003900000 */
[----:B------:R-:W2:Y:S02]  /*b960*/  @!P0 SYNCS.PHASECHK.TRANS64 P0, [R0+URZ], R3 ;  /* 0x00000003000085a7 */ /* 0x000ea400080010ff */
[----:B--2---:R-:W-:Y:S05]  /*b970*/  @!P0 BRA `(.L_x_149) ;  /* 0xfffffffc00f08947 */ /* 0x004fea000383ffff */
[----:B------:R-:W-:Y:S05]  /*b980*/  BRA `(.L_x_150) ;  /* 0xffffff6c00747947 */ /* 0x000fea000383ffff */
.L_x_42:
[----:B----4-:R-:W-:-:S07]  /*b990*/  MOV R0, UR5 ;  /* 0x0000000500007c02 */ /* 0x010fce0008000f00 */
.L_x_151:
[----:B-1----:R1:W2:Y:S02]  /*b9a0*/  SYNCS.PHASECHK.TRANS64.TRYWAIT P0, [R0+URZ], R3 ;  /* 0x00000003000075a7 */ /* 0x0022a400080011ff */
[----:B--2---:R-:W-:Y:S05]  /*b9b0*/  @!P0 NANOSLEEP.SYNCS 0x989680 ;  /* 0x009896800000895d */ /* 0x004fea0003900000 */
[----:B------:R-:W2:Y:S02]  /*b9c0*/  @!P0 SYNCS.PHASECHK.TRANS64 P0, [R0+URZ], R3 ;  /* 0x00000003000085a7 */ /* 0x000ea400080010ff */
[----:B--2---:R-:W-:Y:S05]  /*b9d0*/  @!P0 BRA `(.L_x_151) ;  /* 0xfffffffc00f08947 */ /* 0x004fea000383ffff */
[----:B------:R-:W-:Y:S05]  /*b9e0*/  BRA `(.L_x_152) ;  /* 0xffffff6c00807947 */ /* 0x000fea000383ffff */
.L_x_43:
[----:B----4-:R-:W-:-:S07]  /*b9f0*/  MOV R0, UR5 ;  /* 0x0000000500007c02 */ /* 0x010fce0008000f00 */
.L_x_153:
[----:B-1----:R1:W2:Y:S02]  /*ba00*/  SYNCS.PHASECHK.TRANS64.TRYWAIT P0, [R0+URZ], R3 ;  /* 0x00000003000075a7 */ /* 0x0022a400080011ff */
[----:B--2---:R-:W-:Y:S05]  /*ba10*/  @!P0 NANOSLEEP.SYNCS 0x989680 ;  /* 0x009896800000895d */ /* 0x004fea0003900000 */
[----:B------:R-:W2:Y:S02]  /*ba20*/  @!P0 SYNCS.PHASECHK.TRANS64 P0, [R0+URZ], R3 ;  /* 0x00000003000085a7 */ /* 0x000ea400080010ff */
[----:B--2---:R-:W-:Y:S05]  /*ba30*/  @!P0 BRA `(.L_x_153) ;  /* 0xfffffffc00f08947 */ /* 0x004fea000383ffff */
[----:B------:R-:W-:Y:S05]  /*ba40*/  BRA `(.L_x_154) ;  /* 0xffffff6c008c7947 */ /* 0x000fea000383ffff */
.L_x_44:
[----:B----4-:R-:W-:-:S07]  /*ba50*/  MOV R0, UR5 ;  /* 0x0000000500007c02 */ /* 0x010fce0008000f00 */
.L_x_155:
[----:B-1----:R1:W2:Y:S02]  /*ba60*/  SYNCS.PHASECHK.TRANS64.TRYWAIT P0, [R0+URZ], R3 ;  /* 0x00000003000075a7 */ /* 0x0022a400080011ff */
[----:B--2---:R-:W-:Y:S05]  /*ba70*/  @!P0 NANOSLEEP.SYNCS 0x989680 ;  /* 0x009896800000895d */ /* 0x004fea0003900000 */
[----:B------:R-:W2:Y:S02]  /*ba80*/  @!P0 SYNCS.PHASECHK.TRANS64 P0, [R0+URZ], R3 ;  /* 0x00000003000085a7 */ /* 0x000ea400080010ff */
[----:B--2---:R-:W-:Y:S05]  /*ba90*/  @!P0 BRA `(.L_x_155) ;  /* 0xfffffffc00f08947 */ /* 0x004fea000383ffff */
[----:B------:R-:W-:Y:S05]  /*baa0*/  BRA `(.L_x_156) ;  /* 0xffffff6c00987947 */ /* 0x000fea000383ffff */
.L_x_45:
[----:B----4-:R-:W-:-:S07]  /*bab0*/  MOV R0, UR5 ;  /* 0x0000000500007c02 */ /* 0x010fce0008000f00 */
.L_x_157:
[----:B-1----:R1:W2:Y:S02]  /*bac0*/  SYNCS.PHASECHK.TRANS64.TRYWAIT P0, [R0+URZ], R3 ;  /* 0x00000003000075a7 */ /* 0x0022a400080011ff */
[----:B--2---:R-:W-:Y:S05]  /*bad0*/  @!P0 NANOSLEEP.SYNCS 0x989680 ;  /* 0x009896800000895d */ /* 0x004fea0003900000 */
[----:B------:R-:W2:Y:S02]  /*bae0*/  @!P0 SYNCS.PHASECHK.TRANS64 P0, [R0+URZ], R3 ;  /* 0x00000003000085a7 */ /* 0x000ea400080010ff */
[----:B--2---:R-:W-:Y:S05]  /*baf0*/  @!P0 BRA `(.L_x_157) ;  /* 0xfffffffc00f08947 */ /* 0x004fea000383ffff */
[----:B------:R-:W-:Y:S05]  /*bb00*/  BRA `(.L_x_158) ;  /* 0xffffff6c00a47947 */ /* 0x000fea000383ffff */
.L_x_46:
[----:B----4-:R-:W-:-:S07]  /*bb10*/  MOV R0, UR5 ;  /* 0x0000000500007c02 */ /* 0x010fce0008000f00 */
.L_x_159:
[----:B-1----:R1:W2:Y:S02]  /*bb20*/  SYNCS.PHASECHK.TRANS64.TRYWAIT P0, [R0+URZ], R3 ;  /* 0x00000003000075a7 */ /* 0x0022a400080011ff */
[----:B--2---:R-:W-:Y:S05]  /*bb30*/  @!P0 NANOSLEEP.SYNCS 0x989680 ;  /* 0x009896800000895d */ /* 0x004fea0003900000 */
[----:B------:R-:W2:Y:S02]  /*bb40*/  @!P0 SYNCS.PHASECHK.TRANS64 P0, [R0+URZ], R3 ;  /* 0x00000003000085a7 */ /* 0x000ea400080010ff */
[----:B--2---:R-:W-:Y:S05]  /*bb50*/  @!P0 BRA `(.L_x_159) ;  /* 0xfffffffc00f08947 */ /* 0x004fea000383ffff */
[----:B------:R-:W-:Y:S05]  /*bb60*/  BRA `(.L_x_160) ;  /* 0xffffff6c00b07947 */ /* 0x000fea000383ffff */
.L_x_47:
[----:B----4-:R-:W-:-:S07]  /*bb70*/  MOV R0, UR5 ;  /* 0x0000000500007c02 */ /* 0x010fce0008000f00 */
.L_x_161:
[----:B-1----:R1:W2:Y:S02]  /*bb80*/  SYNCS.PHASECHK.TRANS64.TRYWAIT P0, [R0+URZ], R3 ;  /* 0x00000003000075a7 */ /* 0x0022a400080011ff */
[----:B--2---:R-:W-:Y:S05]  /*bb90*/  @!P0 NANOSLEEP.SYNCS 0x989680 ;  /* 0x009896800000895d */ /* 0x004fea0003900000 */
[----:B------:R-:W2:Y:S02]  /*bba0*/  @!P0 SYNCS.PHASECHK.TRANS64 P0, [R0+URZ], R3 ;  /* 0x00000003000085a7 */ /* 0x000ea400080010ff */
[----:B--2---:R-:W-:Y:S05]  /*bbb0*/  @!P0 BRA `(.L_x_161) ;  /* 0xfffffffc00f08947 */ /* 0x004fea000383ffff */
[----:B------:R-:W-:Y:S05]  /*bbc0*/  BRA `(.L_x_162) ;  /* 0xffffff6c00bc7947 */ /* 0x000fea000383ffff */
.L_x_48:
[----:B----4-:R-:W-:-:S07]  /*bbd0*/  MOV R0, UR5 ;  /* 0x0000000500007c02 */ /* 0x010fce0008000f00 */
.L_x_163:
[----:B-1----:R1:W2:Y:S02]  /*bbe0*/  SYNCS.PHASECHK.TRANS64.TRYWAIT P0, [R0+URZ], R3 ;  /* 0x00000003000075a7 */ /* 0x0022a400080011ff */
[----:B--2---:R-:W-:Y:S05]  /*bbf0*/  @!P0 NANOSLEEP.SYNCS 0x989680 ;  /* 0x009896800000895d */ /* 0x004fea0003900000 */
[----:B------:R-:W2:Y:S02]  /*bc00*/  @!P0 SYNCS.PHASECHK.TRANS64 P0, [R0+URZ], R3 ;  /* 0x00000003000085a7 */ /* 0x000ea400080010ff */
[----:B--2---:R-:W-:Y:S05]  /*bc10*/  @!P0 BRA `(.L_x_163) ;  /* 0xfffffffc00f08947 */ /* 0x004fea000383ffff */
[----:B------:R-:W-:Y:S05]  /*bc20*/  BRA `(.L_x_164) ;  /* 0xffffff6c00c87947 */ /* 0x000fea000383ffff */
.L_x_49:
[----:B----4-:R-:W-:-:S07]  /*bc30*/  MOV R0, UR5 ;  /* 0x0000000500007c02 */ /* 0x010fce0008000f00 */
.L_x_165:
[----:B-1----:R1:W2:Y:S02]  /*bc40*/  SYNCS.PHASECHK.TRANS64.TRYWAIT P0, [R0+URZ], R3 ;  /* 0x00000003000075a7 */ /* 0x0022a400080011ff */
[----:B--2---:R-:W-:Y:S05]  /*bc50*/  @!P0 NANOSLEEP.SYNCS 0x989680 ;  /* 0x009896800000895d */ /* 0x004fea0003900000 */
[----:B------:R-:W2:Y:S02]  /*bc60*/  @!P0 SYNCS.PHASECHK.TRANS64 P0, [R0+URZ], R3 ;  /* 0x00000003000085a7 */ /* 0x000ea400080010ff */
[----:B--2---:R-:W-:Y:S05]  /*bc70*/  @!P0 BRA `(.L_x_165) ;  /* 0xfffffffc00f08947 */ /* 0x004fea000383ffff */
[----:B------:R-:W-:Y:S05]  /*bc80*/  BRA `(.L_x_166) ;  /* 0xffffff6c00d47947 */ /* 0x000fea000383ffff */
.L_x_52:
[----:B-1----:R1:W2:Y:S02]  /*bc90*/  SYNCS.PHASECHK.TRANS64.TRYWAIT P0, [R0+URZ+0x170], R5 ;  /* 0x00017005000075a7 */ /* 0x0022a400080011ff */
[----:B--2---:R-:W-:Y:S05]  /*bca0*/  @!P0 NANOSLEEP.SYNCS 0x989680 ;  /* 0x009896800000895d */ /* 0x004fea0003900000 */
[----:B------:R-:W2:Y:S02]  /*bcb0*/  @!P0 SYNCS.PHASECHK.TRANS64 P0, [R0+URZ+0x170], R5 ;  /* 0x00017005000085a7 */ /* 0x000ea400080010ff */
[----:B--2---:R-:W-:Y:S05]  /*bcc0*/  @!P0 BRA `(.L_x_52) ;  /* 0xfffffffc00f08947 */ /* 0x004fea000383ffff */
[----:B------:R-:W-:Y:S05]  /*bcd0*/  BRA `(.L_x_167) ;  /* 0xffffff7000307947 */ /* 0x000fea000383ffff */
.L_x_53:
[----:B------:R-:W-:-:S07]  /*bce0*/  MOV R0, UR5 ;  /* 0x0000000500007c02 */ /* 0x000fce0008000f00 */
.L_x_168:
[----:B-1----:R1:W2:Y:S02]  /*bcf0*/  SYNCS.PHASECHK.TRANS64.TRYWAIT P0, [R0+URZ+0x140], R5 ;  /* 0x00014005000075a7 */ /* 0x0022a400080011ff */
[----:B--2---:R-:W-:Y:S05]  /*bd00*/  @!P0 NANOSLEEP.SYNCS 0x989680 ;  /* 0x009896800000895d */ /* 0x004fea0003900000 */
[----:B------:R-:W2:Y:S02]  /*bd10*/  @!P0 SYNCS.PHASECHK.TRANS64 P0, [R0+URZ+0x140], R5 ;  /* 0x00014005000085a7 */ /* 0x000ea400080010ff */
[----:B--2---:R-:W-:Y:S05]  /*bd20*/  @!P0 BRA `(.L_x_168) ;  /* 0xfffffffc00f08947 */ /* 0x004fea000383ffff */
[----:B------:R-:W-:Y:S05]  /*bd30*/  BRA `(.L_x_169) ;  /* 0xffffff7000407947 */ /* 0x000fea000383ffff */
.L_x_54:
[----:B-1----:R1:W2:Y:S02]  /*bd40*/  SYNCS.PHASECHK.TRANS64.TRYWAIT P1, [R0+URZ+0x130], R5 ;  /* 0x00013005000075a7 */ /* 0x0022a400080211ff */
[----:B--2---:R-:W-:Y:S05]  /*bd50*/  @!P1 NANOSLEEP.SYNCS 0x989680 ;  /* 0x009896800000995d */ /* 0x004fea0003900000 */
[----:B------:R-:W2:Y:S02]  /*bd60*/  @!P1 SYNCS.PHASECHK.TRANS64 P1, [R0+URZ+0x130], R5 ;  /* 0x00013005000095a7 */ /* 0x000ea400080210ff */
[----:B--2---:R-:W-:Y:S05]  /*bd70*/  @!P1 BRA `(.L_x_54) ;  /* 0xfffffffc00f09947 */ /* 0x004fea000383ffff */
[----:B------:R-:W-:Y:S05]  /*bd80*/  BRA `(.L_x_170) ;  /* 0xffffff7000707947 */ /* 0x000fea000383ffff */
.L_x_57:
[----:B------:R-:W-:-:S07]  /*bd90*/  MOV R0, UR5 ;  /* 0x0000000500007c02 */ /* 0x000fce0008000f00 */
.L_x_171:
[----:B-1----:R1:W2:Y:S02]  /*bda0*/  SYNCS.PHASECHK.TRANS64.TRYWAIT P0, [R0+URZ+0x140], R3 ;  /* 0x00014003000075a7 */ /* 0x0022a400080011ff */
[----:B--2---:R-:W-:Y:S05]  /*bdb0*/  @!P0 NANOSLEEP.SYNCS 0x989680 ;  /* 0x009896800000895d */ /* 0x004fea0003900000 */
[----:B------:R-:W2:Y:S02]  /*bdc0*/  @!P0 SYNCS.PHASECHK.TRANS64 P0, [R0+URZ+0x140], R3 ;  /* 0x00014003000085a7 */ /* 0x000ea400080010ff */
[----:B--2---:R-:W-:Y:S05]  /*bdd0*/  @!P0 BRA `(.L_x_171) ;  /* 0xfffffffc00f08947 */ /* 0x004fea000383ffff */
[----:B------:R-:W-:Y:S05]  /*bde0*/  BRA `(.L_x_56) ;  /* 0xffffff7000c47947 */ /* 0x000fea000383ffff */
.L_x_64:
[----:B-1----:R1:W2:Y:S02]  /*bdf0*/  SYNCS.PHASECHK.TRANS64.TRYWAIT P1, [R0+URZ+0x130], R5 ;  /* 0x00013005000075a7 */ /* 0x0022a400080211ff */
[----:B--2---:R-:W-:Y:S05]  /*be00*/  @!P1 NANOSLEEP.SYNCS 0x989680 ;  /* 0x009896800000995d */ /* 0x004fea0003900000 */
[----:B------:R-:W2:Y:S02]  /*be10*/  @!P1 SYNCS.PHASECHK.TRANS64 P1, [R0+URZ+0x130], R5 ;  /* 0x00013005000095a7 */ /* 0x000ea400080210ff */
[----:B--2---:R-:W-:Y:S05]  /*be20*/  @!P1 BRA `(.L_x_64) ;  /* 0xfffffffc00f09947 */ /* 0x004fea000383ffff */
[----:B------:R-:W-:Y:S05]  /*be30*/  BRA `(.L_x_172) ;  /* 0xffffff78001c7947 */ /* 0x000fea000383ffff */
.L_x_65:
[----:B------:R-:W-:-:S07]  /*be40*/  MOV R3, UR9 ;  /* 0x0000000900037c02 */ /* 0x000fce0008000f00 */
.L_x_173:
[----:B-1----:R1:W2:Y:S02]  /*be50*/  SYNCS.PHASECHK.TRANS64.TRYWAIT P0, [R3+URZ+0x160], R0 ;  /* 0x00016000030075a7 */ /* 0x0022a400080011ff */
[----:B--2---:R-:W-:Y:S05]  /*be60*/  @!P0 NANOSLEEP.SYNCS 0x989680 ;  /* 0x009896800000895d */ /* 0x004fea0003900000 */
[----:B------:R-:W2:Y:S02]  /*be70*/  @!P0 SYNCS.PHASECHK.TRANS64 P0, [R3+URZ+0x160], R0 ;  /* 0x00016000030085a7 */ /* 0x000ea400080010ff */
[----:B--2---:R-:W-:Y:S05]  /*be80*/  @!P0 BRA `(.L_x_173) ;  /* 0xfffffffc00f08947 */ /* 0x004fea000383ffff */
[----:B------:R-:W-:Y:S05]  /*be90*/  BRA `(.L_x_174) ;  /* 0xffffff7800507947 */ /* 0x000fea000383ffff */
.L_x_68:
[----:B------:R-:W-:Y:S07]  /*bea0*/  MOV R0, UR7 ;  /* 0x0000000700007c02 */ /* 0x000fee0008000f00 */
.L_x_175:
[----:B-1----:R1:W2:Y:S02]  /*beb0*/  SYNCS.PHASECHK.TRANS64.TRYWAIT P0, [R0+URZ], R3 ;  /* 0x00000003000075a7 */ /* 0x0022a400080011ff */
[----:B--2---:R-:W-:Y:S05]  /*bec0*/  @!P0 NANOSLEEP.SYNCS 0x989680 ;  /* 0x009896800000895d */ /* 0x004fea0003900000 */
[----:B------:R-:W2:Y:S02]  /*bed0*/  @!P0 SYNCS.PHASECHK.TRANS64 P0, [R0+URZ], R3 ;  /* 0x00000003000085a7 */ /* 0x000ea400080010ff */
[----:B--2---:R-:W-:Y:S05]  /*bee0*/  @!P0 BRA `(.L_x_175) ;  /* 0xfffffffc00f08947 */ /* 0x004fea000383ffff */
[----:B------:R-:W-:Y:S05]  /*bef0*/  BRA `(.L_x_67) ;  /* 0xffffff7800707947 */ /* 0x000fea000383ffff */
.L_x_71:
[----:B------:R-:W-:-:S07]  /*bf00*/  MOV R0, UR5 ;  /* 0x0000000500007c02 */ /* 0x000fce0008000f00 */
.L_x_176:
[----:B--2---:R2:W3:Y:S02]  /*bf10*/  SYNCS.PHASECHK.TRANS64.TRYWAIT P0, [R0+URZ], R3 ;  /* 0x00000003000075a7 */ /* 0x0044e400080011ff */
[----:B---3--:R-:W-:Y:S05]  /*bf20*/  @!P0 NANOSLEEP.SYNCS 0x989680 ;  /* 0x009896800000895d */ /* 0x008fea0003900000 */
[----:B------:R-:W3:Y:S02]  /*bf30*/  @!P0 SYNCS.PHASECHK.TRANS64 P0, [R0+URZ], R3 ;  /* 0x00000003000085a7 */ /* 0x000ee400080010ff */
[----:B---3--:R-:W-:Y:S05]  /*bf40*/  @!P0 BRA `(.L_x_176) ;  /* 0xfffffffc00f08947 */ /* 0x008fea000383ffff */
[----:B------:R-:W-:Y:S05]  /*bf50*/  BRA `(.L_x_177) ;  /* 0xffffff7c00107947 */ /* 0x000fea000383ffff */
.L_x_72:
[----:B------:R-:W-:-:S07]  /*bf60*/  MOV R0, UR7 ;  /* 0x0000000700007c02 */ /* 0x000fce0008000f00 */
.L_x_178:
[----:B--2---:R2:W3:Y:S02]  /*bf70*/  SYNCS.PHASECHK.TRANS64.TRYWAIT P0, [R0+URZ], R3 ;  /* 0x00000003000075a7 */ /* 0x0044e400080011ff */
[----:B---3--:R-:W-:Y:S05]  /*bf80*/  @!P0 NANOSLEEP.SYNCS 0x989680 ;  /* 0x009896800000895d */ /* 0x008fea0003900000 */
[----:B------:R-:W3:Y:S02]  /*bf90*/  @!P0 SYNCS.PHASECHK.TRANS64 P0, [R0+URZ], R3 ;  /* 0x00000003000085a7 */ /* 0x000ee400080010ff */
[----:B---3--:R-:W-:Y:S05]  /*bfa0*/  @!P0 BRA `(.L_x_178) ;  /* 0xfffffffc00f08947 */ /* 0x008fea000383ffff */
[----:B------:R-:W-:Y:S05]  /*bfb0*/  BRA `(.L_x_179) ;  /* 0xffffff7c001c7947 */ /* 0x000fea000383ffff */
.L_x_77:
[----:B--2---:R2:W3:Y:S02]  /*bfc0*/  SYNCS.PHASECHK.TRANS64.TRYWAIT P0, [R0+URZ+0x130], R3 ;  /* 0x00013003000075a7 */ /* 0x0044e400080011ff */
[----:B---3--:R-:W-:Y:S05]  /*bfd0*/  @!P0 NANOSLEEP.SYNCS 0x989680 ;  /* 0x009896800000895d */ /* 0x008fea0003900000 */
[----:B------:R-:W3:Y:S02]  /*bfe0*/  @!P0 SYNCS.PHASECHK.TRANS64 P0, [R0+URZ+0x130], R3 ;  /* 0x00013003000085a7 */ /* 0x000ee400080010ff */
[----:B---3--:R-:W-:Y:S05]  /*bff0*/  @!P0 BRA `(.L_x_77) ;  /* 0xfffffffc00f08947 */ /* 0x008fea000383ffff */
[----:B------:R-:W-:Y:S05]  /*c000*/  BRA `(.L_x_180) ;  /* 0xffffff8000287947 */ /* 0x000fea000383ffff */
.L_x_80:
[----:B------:R-:W-:Y:S07]  /*c010*/  MOV R0, UR7 ;  /* 0x0000000700007c02 */ /* 0x000fee0008000f00 */
.L_x_181:
[----:B--2---:R2:W3:Y:S02]  /*c020*/  SYNCS.PHASECHK.TRANS64.TRYWAIT P0, [R0+URZ+0x128], R3 ;  /* 0x00012803000075a7 */ /* 0x0044e400080011ff */
[----:B---3--:R-:W-:Y:S05]  /*c030*/  @!P0 NANOSLEEP.SYNCS 0x989680 ;  /* 0x009896800000895d */ /* 0x008fea0003900000 */
[----:B------:R-:W3:Y:S02]  /*c040*/  @!P0 SYNCS.PHASECHK.TRANS64 P0, [R0+URZ+0x128], R3 ;  /* 0x00012803000085a7 */ /* 0x000ee400080010ff */
[----:B---3--:R-:W-:Y:S05]  /*c050*/  @!P0 BRA `(.L_x_181) ;  /* 0xfffffffc00f08947 */ /* 0x008fea000383ffff */
[----:B------:R-:W-:Y:S05]  /*c060*/  BRA `(.L_x_79) ;  /* 0xffffff8400087947 */ /* 0x000fea000383ffff */
.L_x_83:
[----:B------:R-:W-:Y:S07]  /*c070*/  MOV R3, UR7 ;  /* 0x0000000700037c02 */ /* 0x000fee0008000f00 */
.L_x_182:
[----:B-1----:R1:W2:Y:S02]  /*c080*/  SYNCS.PHASECHK.TRANS64.TRYWAIT P0, [R3+URZ+0x100], R12 ;  /* 0x0001000c030075a7 */ /* 0x0022a400080011ff */
[----:B--2---:R-:W-:Y:S05]  /*c090*/  @!P0 NANOSLEEP.SYNCS 0x989680 ;  /* 0x009896800000895d */ /* 0x004fea0003900000 */
[----:B------:R-:W2:Y:S02]  /*c0a0*/  @!P0 SYNCS.PHASECHK.TRANS64 P0, [R3+URZ+0x100], R12 ;  /* 0x0001000c030085a7 */ /* 0x000ea400080010ff */
[----:B--2---:R-:W-:Y:S05]  /*c0b0*/  @!P0 BRA `(.L_x_182) ;  /* 0xfffffffc00f08947 */ /* 0x004fea000383ffff */
[----:B------:R-:W-:Y:S05]  /*c0c0*/  BRA `(.L_x_183) ;  /* 0xffffff8400807947 */ /* 0x000fea000383ffff */
.L_x_84:
[----:B-1----:R-:W-:Y:S07]  /*c0d0*/  MOV R3, UR7 ;  /* 0x0000000700037c02 */ /* 0x002fee0008000f00 */
.L_x_184:
[----:B-1----:R1:W2:Y:S02]  /*c0e0*/  SYNCS.PHASECHK.TRANS64.TRYWAIT P0, [R3+URZ+0x108], R12 ;  /* 0x0001080c030075a7 */ /* 0x0022a400080011ff */
[----:B--2---:R-:W-:Y:S05]  /*c0f0*/  @!P0 NANOSLEEP.SYNCS 0x989680 ;  /* 0x009896800000895d */ /* 0x004fea0003900000 */
[----:B------:R-:W2:Y:S02]  /*c100*/  @!P0 SYNCS.PHASECHK.TRANS64 P0, [R3+URZ+0x108], R12 ;  /* 0x0001080c030085a7 */ /* 0x000ea400080010ff */
[----:B--2---:R-:W-:Y:S05]  /*c110*/  @!P0 BRA `(.L_x_184) ;  /* 0xfffffffc00f08947 */ /* 0x004fea000383ffff */
[----:B------:R-:W-:Y:S05]  /*c120*/  BRA `(.L_x_185) ;  /* 0xffffff8400bc7947 */ /* 0x000fea000383ffff */
.L_x_85:
[----:B-1----:R-:W-:Y:S07]  /*c130*/  MOV R3, UR7 ;  /* 0x0000000700037c02 */ /* 0x002fee0008000f00 */
.L_x_186:
[----:B-1----:R1:W2:Y:S02]  /*c140*/  SYNCS.PHASECHK.TRANS64.TRYWAIT P0, [R3+URZ+0x110], R12 ;  /* 0x0001100c030075a7 */ /* 0x0022a400080011ff */
[----:B--2---:R-:W-:Y:S05]  /*c150*/  @!P0 NANOSLEEP.SYNCS 0x989680 ;  /* 0x009896800000895d */ /* 0x004fea0003900000 */
[----:B------:R-:W2:Y:S02]  /*c160*/  @!P0 SYNCS.PHASECHK.TRANS64 P0, [R3+URZ+0x110], R12 ;  /* 0x0001100c030085a7 */ /* 0x000ea400080010ff */
[----:B--2---:R-:W-:Y:S05]  /*c170*/  @!P0 BRA `(.L_x_186) ;  /* 0xfffffffc00f08947 */ /* 0x004fea000383ffff */
[----:B------:R-:W-:Y:S05]  /*c180*/  BRA `(.L_x_187) ;  /* 0xffffff8800047947 */ /* 0x000fea000383ffff */
.L_x_86:
[----:B------:R-:W-:Y:S07]  /*c190*/  MOV R3, UR7 ;  /* 0x0000000700037c02 */ /* 0x000fee0008000f00 */
.L_x_188:
[----:B-1----:R1:W2:Y:S02]  /*c1a0*/  SYNCS.PHASECHK.TRANS64.TRYWAIT P0, [R3+URZ+0x118], R12 ;  /* 0x0001180c030075a7 */ /* 0x0022a400080011ff */
[----:B--2---:R-:W-:Y:S05]  /*c1b0*/  @!P0 NANOSLEEP.SYNCS 0x989680 ;  /* 0x009896800000895d */ /* 0x004fea0003900000 */
[----:B------:R-:W2:Y:S02]  /*c1c0*/  @!P0 SYNCS.PHASECHK.TRANS64 P0, [R3+URZ+0x118], R12 ;  /* 0x0001180c030085a7 */ /* 0x000ea400080010ff */
[----:B--2---:R-:W-:Y:S05]  /*c1d0*/  @!P0 BRA `(.L_x_188) ;  /* 0xfffffffc00f08947 */ /* 0x004fea000383ffff */
[----:B------:R-:W-:Y:S05]  /*c1e0*/  BRA `(.L_x_189) ;  /* 0xffffff88008c7947 */ /* 0x000fea000383ffff */
.L_x_88:
[----:B------:R-:W-:-:S07]  /*c1f0*/  MOV R0, UR7 ;  /* 0x0000000700007c02 */ /* 0x000fce0008000f00 */
.L_x_190:
[----:B-1----:R1:W3:Y:S02]  /*c200*/  SYNCS.PHASECHK.TRANS64.TRYWAIT P0, [R0+URZ+0x100], R3 ;  /* 0x00010003000075a7 */ /* 0x0022e400080011ff */
[----:B---3--:R-:W-:Y:S05]  /*c210*/  @!P0 NANOSLEEP.SYNCS 0x989680 ;  /* 0x009896800000895d */ /* 0x008fea0003900000 */
[----:B------:R-:W3:Y:S02]  /*c220*/  @!P0 SYNCS.PHASECHK.TRANS64 P0, [R0+URZ+0x100], R3 ;  /* 0x00010003000085a7 */ /* 0x000ee400080010ff */
[----:B---3--:R-:W-:Y:S05]  /*c230*/  @!P0 BRA `(.L_x_190) ;  /* 0xfffffffc00f08947 */ /* 0x008fea000383ffff */
[----:B------:R-:W-:Y:S05]  /*c240*/  BRA `(.L_x_191) ;  /* 0xffffff8800fc7947 */ /* 0x000fea000383ffff */
.L_x_89:
[----:B-1----:R-:W-:-:S07]  /*c250*/  MOV R0, UR7 ;  /* 0x0000000700007c02 */ /* 0x002fce0008000f00 */
.L_x_192:
[----:B-1----:R1:W3:Y:S02]  /*c260*/  SYNCS.PHASECHK.TRANS64.TRYWAIT P0, [R0+URZ+0x108], R3 ;  /* 0x00010803000075a7 */ /* 0x0022e400080011ff */
[----:B---3--:R-:W-:Y:S05]  /*c270*/  @!P0 NANOSLEEP.SYNCS 0x989680 ;  /* 0x009896800000895d */ /* 0x008fea0003900000 */
[----:B------:R-:W3:Y:S02]  /*c280*/  @!P0 SYNCS.PHASECHK.TRANS64 P0, [R0+URZ+0x108], R3 ;  /* 0x00010803000085a7 */ /* 0x000ee400080010ff */
[----:B---3--:R-:W-:Y:S05]  /*c290*/  @!P0 BRA `(.L_x_192) ;  /* 0xfffffffc00f08947 */ /* 0x008fea000383ffff */
[----:B------:R-:W-:Y:S05]  /*c2a0*/  BRA `(.L_x_193) ;  /* 0xffffff8800ec7947 */ /* 0x000fea000383ffff */
.L_x_90:
[----:B-1----:R-:W-:-:S07]  /*c2b0*/  MOV R0, UR7 ;  /* 0x0000000700007c02 */ /* 0x002fce0008000f00 */
.L_x_194:
[----:B-1----:R1:W3:Y:S02]  /*c2c0*/  SYNCS.PHASECHK.TRANS64.TRYWAIT P0, [R0+URZ+0x110], R3 ;  /* 0x00011003000075a7 */ /* 0x0022e400080011ff */
[----:B---3--:R-:W-:Y:S05]  /*c2d0*/  @!P0 NANOSLEEP.SYNCS 0x989680 ;  /* 0x009896800000895d */ /* 0x008fea0003900000 */
[----:B------:R-:W3:Y:S02]  /*c2e0*/  @!P0 SYNCS.PHASECHK.TRANS64 P0, [R0+URZ+0x110], R3 ;  /* 0x00011003000085a7 */ /* 0x000ee400080010ff */
[----:B---3--:R-:W-:Y:S05]  /*c2f0*/  @!P0 BRA `(.L_x_194) ;  /* 0xfffffffc00f08947 */ /* 0x008fea000383ffff */
[----:B------:R-:W-:Y:S05]  /*c300*/  BRA `(.L_x_195) ;  /* 0xffffff8800dc7947 */ /* 0x000fea000383ffff */
.L_x_92:
[----:B--2---:R2:W4:Y:S02]  /*c310*/  SYNCS.PHASECHK.TRANS64.TRYWAIT P0, [R0+URZ+0x130], R3 ;  /* 0x00013003000075a7 */ /* 0x00452400080011ff */
[----:B----4-:R-:W-:Y:S05]  /*c320*/  @!P0 NANOSLEEP.SYNCS 0x989680 ;  /* 0x009896800000895d */ /* 0x010fea0003900000 */
[----:B------:R-:W4:Y:S02]  /*c330*/  @!P0 SYNCS.PHASECHK.TRANS64 P0, [R0+URZ+0x130], R3 ;  /* 0x00013003000085a7 */ /* 0x000f2400080010ff */
[----:B----4-:R-:W-:Y:S05]  /*c340*/  @!P0 BRA `(.L_x_92) ;  /* 0xfffffffc00f08947 */ /* 0x010fea000383ffff */
[----:B------:R-:W-:Y:S05]  /*c350*/  BRA `(.L_x_196) ;  /* 0xffffff8c00a47947 */ /* 0x000fea000383ffff */
.L_x_103:
[----:B-1----:R1:W3:Y:S02]  /*c360*/  SYNCS.PHASECHK.TRANS64.TRYWAIT P1, [R3+URZ+0xe0], R0 ;  /* 0x0000e000030075a7 */ /* 0x0022e400080211ff */
[----:B---3--:R-:W-:Y:S05]  /*c370*/  @!P1 NANOSLEEP.SYNCS 0x989680 ;  /* 0x009896800000995d */ /* 0x008fea0003900000 */
[----:B------:R-:W3:Y:S02]  /*c380*/  @!P1 SYNCS.PHASECHK.TRANS64 P1, [R3+URZ+0xe0], R0 ;  /* 0x0000e000030095a7 */ /* 0x000ee400080210ff */
[----:B---3--:R-:W-:Y:S05]  /*c390*/  @!P1 BRA `(.L_x_103) ;  /* 0xfffffffc00f09947 */ /* 0x008fea000383ffff */
[----:B------:R-:W-:Y:S05]  /*c3a0*/  BRA `(.L_x_102) ;  /* 0xffffff9800c87947 */ /* 0x000fea000383ffff */
.L_x_105:
[----:B-1----:R1:W4:Y:S02]  /*c3b0*/  SYNCS.PHASECHK.TRANS64.TRYWAIT P0, [R193+URZ+0x150], R2 ;  /* 0x00015002c10075a7 */ /* 0x00232400080011ff */
[----:B----4-:R-:W-:Y:S05]  /*c3c0*/  @!P0 NANOSLEEP.SYNCS 0x989680 ;  /* 0x009896800000895d */ /* 0x010fea0003900000 */
[----:B------:R-:W4:Y:S02]  /*c3d0*/  @!P0 SYNCS.PHASECHK.TRANS64 P0, [R193+URZ+0x150], R2 ;  /* 0x00015002c10085a7 */ /* 0x000f2400080010ff */
[----:B----4-:R-:W-:Y:S05]  /*c3e0*/  @!P0 BRA `(.L_x_105) ;  /* 0xfffffffc00f08947 */ /* 0x010fea000383ffff */
[----:B------:R-:W-:Y:S05]  /*c3f0*/  BRA `(.L_x_104) ;  /* 0xffffff9c00247947 */ /* 0x000fea000383ffff */
.L_x_114:
[----:B--2---:R2:W3:Y:S02]  /*c400*/  SYNCS.PHASECHK.TRANS64.TRYWAIT P0, [R204+URZ+0xe0], R3 ;  /* 0x0000e003cc0075a7 */ /* 0x0044e400080011ff */
[----:B---3--:R-:W-:Y:S05]  /*c410*/  @!P0 NANOSLEEP.SYNCS 0x989680 ;  /* 0x009896800000895d */ /* 0x008fea0003900000 */
[----:B------:R-:W3:Y:S02]  /*c420*/  @!P0 SYNCS.PHASECHK.TRANS64 P0, [R204+URZ+0xe0], R3 ;  /* 0x0000e003cc0085a7 */ /* 0x000ee400080010ff */
[----:B---3--:R-:W-:Y:S05]  /*c430*/  @!P0 BRA `(.L_x_114) ;  /* 0xfffffffc00f08947 */ /* 0x008fea000383ffff */
[----:B------:R-:W-:Y:S05]  /*c440*/  BRA `(.L_x_113) ;  /* 0xffffffb000307947 */ /* 0x000fea000383ffff */
.L_x_123:
[----:B--2---:R2:W3:Y:S02]  /*c450*/  SYNCS.PHASECHK.TRANS64.TRYWAIT P0, [R0+URZ+0xe0], R5 ;  /* 0x0000e005000075a7 */ /* 0x0044e400080011ff */
[----:B---3--:R-:W-:Y:S05]  /*c460*/  @!P0 NANOSLEEP.SYNCS 0x989680 ;  /* 0x009896800000895d */ /* 0x008fea0003900000 */
[----:B------:R-:W3:Y:S02]  /*c470*/  @!P0 SYNCS.PHASECHK.TRANS64 P0, [R0+URZ+0xe0], R5 ;  /* 0x0000e005000085a7 */ /* 0x000ee400080010ff */
[----:B---3--:R-:W-:Y:S05]  /*c480*/  @!P0 BRA `(.L_x_123) ;  /* 0xfffffffc00f08947 */ /* 0x008fea000383ffff */
[----:B------:R-:W-:Y:S05]  /*c490*/  BRA `(.L_x_122) ;  /* 0xffffffc400887947 */ /* 0x000fea000383ffff */
.L_x_132:
[----:B--2---:R2:W3:Y:S02]  /*c4a0*/  SYNCS.PHASECHK.TRANS64.TRYWAIT P0, [R0+URZ+0xe0], R3 ;  /* 0x0000e003000075a7 */ /* 0x0044e400080011ff */
[----:B---3--:R-:W-:Y:S05]  /*c4b0*/  @!P0 NANOSLEEP.SYNCS 0x989680 ;  /* 0x009896800000895d */ /* 0x008fea0003900000 */
[----:B------:R-:W3:Y:S02]  /*c4c0*/  @!P0 SYNCS.PHASECHK.TRANS64 P0, [R0+URZ+0xe0], R3 ;  /* 0x0000e003000085a7 */ /* 0x000ee400080010ff */
[----:B---3--:R-:W-:Y:S05]  /*c4d0*/  @!P0 BRA `(.L_x_132) ;  /* 0xfffffffc00f08947 */ /* 0x008fea000383ffff */
[----:B------:R-:W-:Y:S05]  /*c4e0*/  BRA `(.L_x_131) ;  /* 0xffffffd800ec7947 */ /* 0x000fea000383ffff */
        .weak           $__internal_0_$__cuda_sm10x_tcgen05_guardrail_trap_col_being_dealloced_not_returned_by_alloc
        .type           $__internal_0_$__cuda_sm10x_tcgen05_guardrail_trap_col_being_dealloced_not_returned_by_alloc,@function
        .size           $__internal_0_$__cuda_sm10x_tcgen05_guardrail_trap_col_being_dealloced_not_returned_by_alloc,($__internal_1_$__cuda_sm10x_tcgen05_guardrail_trap_phase_invalid_during_alloc - $__internal_0_$__cuda_sm10x_tcgen05_guardrail_trap_col_being_dealloced_not_returned_by_alloc)
$__internal_0_$__cuda_sm10x_tcgen05_guardrail_trap_col_being_dealloced_not_returned_by_alloc:
[----:B------:R-:W-:Y:S05]  /*c4f0*/  BPT.TRAP 0x1 ;  /* 0x000000040000795c */ /* 0x000fea0000300000 */
[----:B------:R-:W-:-:S04]  /*c500*/  HFMA2 R3, -RZ, RZ, 0, 0 ;  /* 0x00000000ff037431 */ /* 0x000fc800000001ff */
[----:B------:R-:W-:Y:S05]  /*c510*/  RET.REL.NODEC R2 `(_ZN7cutlass13device_kernelINS_4gemm6kernel13GemmUniversalIN4cute5tupleIJiiiiEEENS1_10collective13CollectiveMmaINS1_35MainloopSm100TmaUmmaWarpSpecializedILi14ELi2ELi2ENS5_IJNS4_1CILi1EEESB_SB_EEEEENS5_IJNSA_ILi128EEENSA_ILi256EEENSA_ILi32EEEEEENS_12float_e4m3_tENS5_IJlSB_lEEESI_NS5_IJSB_llEEENS4_8TiledMMAINS4_8MMA_AtomIJNS4_10MMA_TraitsINS4_19SM100_MMA_F8F6F4_SSEJSI_SI_fSE_SF_NS4_17integral_constantINS4_4UMMA5MajorELSR_0EEENSP_ISR_LSR_1EEENSP_INSQ_7ScaleInELSU_0EEESV_EEEEEENS4_6LayoutISC_NS5_IJNSA_ILi0EEESZ_SZ_EEEEENS5_IJNS4_10UnderscoreES12_S12_EEEEENS4_13SM90_TMA_LOADENS4_14ComposedLayoutINS4_7SwizzleILi1ELi4ELi3EEENS4_18smem_ptr_flag_bitsILi8EEENSY_INS5_IJNSA_ILi8EEESG_EEENS5_IJSG_SB_EEEEEEEvNS4_8identityES15_NS16_INS17_ILi3ELi4ELi3EEES1A_NSY_INS5_IJSE_S1B_EEENS5_IJSB_SE_EEEEEEEvS1G_EENS_8epilogue10collective18CollectiveEpilogueINS1N_23Sm100TmaWarpSpecializedILi4ELi2ELi64ELb0ELb0EEEJSH_NS5_IJNSY_ISE_SB_EENSY_INSA_ILi64EEESB_EEEEESI_SJ_SI_SJ_NS1N_6fusion15FusionCallbacksIS1R_NS1W_17LinearCombinationISI_fSI_fLNS_15FloatRoundStyleE2EEESH_S1V_JEEENS4_5SM1004TMEM4LOAD26SM100_TMEM_LOAD_32dp32b64xES15_NS16_INS17_ILi2ELi4ELi3EEES1A_NSY_INS5_IJS1B_S1T_EEENS5_IJS1T_SB_EEEEEEENS4_39AutoVectorizingCopyWithAssumedAlignmentILi128EEENS4_14SM90_TMA_STOREES2A_S2C_S2C_EEEvvEEEEvNT_6ParamsE) ;  /* 0xffffff3802b87950 */ /* 0x000fea0003c3ffff */
        .weak           $__internal_1_$__cuda_sm10x_tcgen05_guardrail_trap_phase_invalid_during_alloc
        .type           $__internal_1_$__cuda_sm10x_tcgen05_guardrail_trap_phase_invalid_during_alloc,@function
        .size           $__internal_1_$__cuda_sm10x_tcgen05_guardrail_trap_phase_invalid_during_alloc,($__internal_2_$__cuda_sm10x_tcgen05_guardrail_trap_unallocated_columns_being_dealloced - $__internal_1_$__cuda_sm10x_tcgen05_guardrail_trap_phase_invalid_during_alloc)
$__internal_1_$__cuda_sm10x_tcgen05_guardrail_trap_phase_invalid_during_alloc:
[----:B------:R-:W-:Y:S05]  /*c520*/  BPT.TRAP 0x1 ;  /* 0x000000040000795c */ /* 0x000fea0000300000 */
[----:B------:R-:W-:-:S04]  /*c530*/  MOV R3, 0x0 ;  /* 0x0000000000037802 */ /* 0x000fc80000000f00 */
[----:B------:R-:W-:Y:S05]  /*c540*/  RET.REL.NODEC R2 `(_ZN7cutlass13device_kernelINS_4gemm6kernel13GemmUniversalIN4cute5tupleIJiiiiEEENS1_10collective13CollectiveMmaINS1_35MainloopSm100TmaUmmaWarpSpecializedILi14ELi2ELi2ENS5_IJNS4_1CILi1EEESB_SB_EEEEENS5_IJNSA_ILi128EEENSA_ILi256EEENSA_ILi32EEEEEENS_12float_e4m3_tENS5_IJlSB_lEEESI_NS5_IJSB_llEEENS4_8TiledMMAINS4_8MMA_AtomIJNS4_10MMA_TraitsINS4_19SM100_MMA_F8F6F4_SSEJSI_SI_fSE_SF_NS4_17integral_constantINS4_4UMMA5MajorELSR_0EEENSP_ISR_LSR_1EEENSP_INSQ_7ScaleInELSU_0EEESV_EEEEEENS4_6LayoutISC_NS5_IJNSA_ILi0EEESZ_SZ_EEEEENS5_IJNS4_10UnderscoreES12_S12_EEEEENS4_13SM90_TMA_LOADENS4_14ComposedLayoutINS4_7SwizzleILi1ELi4ELi3EEENS4_18smem_ptr_flag_bitsILi8EEENSY_INS5_IJNSA_ILi8EEESG_EEENS5_IJSG_SB_EEEEEEEvNS4_8identityES15_NS16_INS17_ILi3ELi4ELi3EEES1A_NSY_INS5_IJSE_S1B_EEENS5_IJSB_SE_EEEEEEEvS1G_EENS_8epilogue10collective18CollectiveEpilogueINS1N_23Sm100TmaWarpSpecializedILi4ELi2ELi64ELb0ELb0EEEJSH_NS5_IJNSY_ISE_SB_EENSY_INSA_ILi64EEESB_EEEEESI_SJ_SI_SJ_NS1N_6fusion15FusionCallbacksIS1R_NS1W_17LinearCombinationISI_fSI_fLNS_15FloatRoundStyleE2EEESH_S1V_JEEENS4_5SM1004TMEM4LOAD26SM100_TMEM_LOAD_32dp32b64xES15_NS16_INS17_ILi2ELi4ELi3EEES1A_NSY_INS5_IJS1B_S1T_EEENS5_IJS1T_SB_EEEEEEENS4_39AutoVectorizingCopyWithAssumedAlignmentILi128EEENS4_14SM90_TMA_STOREES2A_S2C_S2C_EEEvvEEEEvNT_6ParamsE) ;  /* 0xffffff3802ac7950 */ /* 0x000fea0003c3ffff */
        .weak           $__internal_2_$__cuda_sm10x_tcgen05_guardrail_trap_unallocated_columns_being_dealloced
        .type           $__internal_2_$__cuda_sm10x_tcgen05_guardrail_trap_unallocated_columns_being_dealloced,@function
        .size           $__internal_2_$__cuda_sm10x_tcgen05_guardrail_trap_unallocated_columns_being_dealloced,(.L_x_198 - $__internal_2_$__cuda_sm10x_tcgen05_guardrail_trap_unallocated_columns_being_dealloced)
$__internal_2_$__cuda_sm10x_tcgen05_guardrail_trap_unallocated_columns_being_dealloced:
[----:B------:R-:W-:Y:S05]  /*c550*/  BPT.TRAP 0x1 ;  /* 0x000000040000795c */ /* 0x000fea0000300000 */
[----:B------:R-:W-:-:S04]  /*c560*/  HFMA2 R3, -RZ, RZ, 0, 0 ;  /* 0x00000000ff037431 */ /* 0x000fc800000001ff */
[----:B------:R-:W-:Y:S05]  /*c570*/  RET.REL.NODEC R2 `(_ZN7cutlass13device_kernelINS_4gemm6kernel13GemmUniversalIN4cute5tupleIJiiiiEEENS1_10collective13CollectiveMmaINS1_35MainloopSm100TmaUmmaWarpSpecializedILi14ELi2ELi2ENS5_IJNS4_1CILi1EEESB_SB_EEEEENS5_IJNSA_ILi128EEENSA_ILi256EEENSA_ILi32EEEEEENS_12float_e4m3_tENS5_IJlSB_lEEESI_NS5_IJSB_llEEENS4_8TiledMMAINS4_8MMA_AtomIJNS4_10MMA_TraitsINS4_19SM100_MMA_F8F6F4_SSEJSI_SI_fSE_SF_NS4_17integral_constantINS4_4UMMA5MajorELSR_0EEENSP_ISR_LSR_1EEENSP_INSQ_7ScaleInELSU_0EEESV_EEEEEENS4_6LayoutISC_NS5_IJNSA_ILi0EEESZ_SZ_EEEEENS5_IJNS4_10UnderscoreES12_S12_EEEEENS4_13SM90_TMA_LOADENS4_14ComposedLayoutINS4_7SwizzleILi1ELi4ELi3EEENS4_18smem_ptr_flag_bitsILi8EEENSY_INS5_IJNSA_ILi8EEESG_EEENS5_IJSG_SB_EEEEEEEvNS4_8identityES15_NS16_INS17_ILi3ELi4ELi3EEES1A_NSY_INS5_IJSE_S1B_EEENS5_IJSB_SE_EEEEEEEvS1G_EENS_8epilogue10collective18CollectiveEpilogueINS1N_23Sm100TmaWarpSpecializedILi4ELi2ELi64ELb0ELb0EEEJSH_NS5_IJNSY_ISE_SB_EENSY_INSA_ILi64EEESB_EEEEESI_SJ_SI_SJ_NS1N_6fusion15FusionCallbacksIS1R_NS1W_17LinearCombinationISI_fSI_fLNS_15FloatRoundStyleE2EEESH_S1V_JEEENS4_5SM1004TMEM4LOAD26SM100_TMEM_LOAD_32dp32b64xES15_NS16_INS17_ILi2ELi4ELi3EEES1A_NSY_INS5_IJS1B_S1T_EEENS5_IJS1T_SB_EEEEEEENS4_39AutoVectorizingCopyWithAssumedAlignmentILi128EEENS4_14SM90_TMA_STOREES2A_S2C_S2C_EEEvvEEEEvNT_6ParamsE) ;  /* 0xffffff3802a07950 */ /* 0x000fea0003c3ffff */
.L_x_197:
[----:B------:R-:W-:-:S00]  /*c580*/  BRA `(.L_x_197) ;  /* 0xfffffffc00fc7947 */ /* 0x000fc0000383ffff */
[----:B------:R-:W-:-:S00]  /*c590*/  NOP ;  /* 0x0000000000007918 */ /* 0x000fc00000000000 */
        /* <DEDUP_REMOVED lines=14> */
.L_x_198:


//--------------------- .nv.global.init           --------------------------
	.section	.nv.global.init,"aw",@progbits
.nv.global.init:
	.type		$str$27,@object
	.size		$str$27,($str$28 - $str$27)
$str$27:
        /*0000*/ 	.byte	0x28, 0x61, 0x64, 0x64, 0x72, 0x65, 0x73, 0x73, 0x20, 0x26, 0x20, 0x6d, 0x61, 0x73, 0x6b, 0x29
        /*0010*/ 	.byte	0x20, 0x3d, 0x3d, 0x20, 0x30, 0x00
	.type		$str$28,@object
	.size		$str$28,($str$26 - $str$28)
$str$28:
        /*0016*/ 	.byte	0x2f, 0x74, 0x6d, 0x70, 0x2f, 0x63, 0x75, 0x74, 0x6c, 0x61, 0x73, 0x73, 0x5f, 0x73, 0x77, 0x65
        /*0026*/ 	.byte	0x65, 0x70, 0x5f, 0x73, 0x72, 0x63, 0x2f, 0x69, 0x6e, 0x63, 0x6c, 0x75, 0x64, 0x65, 0x2f, 0x63
        /*0036*/ 	.byte	0x75, 0x74, 0x65, 0x2f, 0x70, 0x6f, 0x69, 0x6e, 0x74, 0x65, 0x72, 0x5f, 0x66, 0x6c, 0x61, 0x67
        /*0046*/ 	.byte	0x67, 0x65, 0x64, 0x2e, 0x68, 0x70, 0x70, 0x00
	.type		$str$26,@object
	.size		$str$26,($str$25 - $str$26)
$str$26:
        /*004e*/ 	.byte	0x2f, 0x74, 0x6d, 0x70, 0x2f, 0x63, 0x75, 0x74, 0x6c, 0x61, 0x73, 0x73, 0x5f, 0x73, 0x77, 0x65
        /*005e*/ 	.byte	0x65, 0x70, 0x5f, 0x73, 0x72, 0x63, 0x2f, 0x69, 0x6e, 0x63, 0x6c, 0x75, 0x64, 0x65, 0x2f, 0x63
        /*006e*/ 	.byte	0x75, 0x74, 0x65, 0x2f, 0x61, 0x74, 0x6f, 0x6d, 0x2f, 0x63, 0x6f, 0x70, 0x79, 0x5f, 0x74, 0x72
        /*007e*/ 	.byte	0x61, 0x69, 0x74, 0x73, 0x5f, 0x73, 0x6d, 0x31, 0x30, 0x30, 0x2e, 0x68, 0x70, 0x70, 0x00
	.type		$str$25,@object
	.size		$str$25,(__unnamed_1 - $str$25)
$str$25:
        /*008d*/ 	.byte	0x28, 0x28, 0x75, 0x69, 0x6e, 0x74, 0x33, 0x32, 0x5f, 0x74, 0x28, 0x74, 0x68, 0x72, 0x65, 0x61
        /*009d*/ 	.byte	0x64, 0x49, 0x64, 0x78, 0x2e, 0x78, 0x29, 0x20, 0x2f, 0x20, 0x33, 0x32, 0x29, 0x20, 0x25, 0x20
        /*00ad*/ 	.byte	0x34, 0x29, 0x20, 0x3d, 0x3d, 0x20, 0x28, 0x28, 0x28, 0x74, 0x6d, 0x65, 0x6d, 0x5f, 0x61, 0x64
        /*00bd*/ 	.byte	0x64, 0x72, 0x20, 0x3e, 0x3e, 0x20, 0x31, 0x36, 0x29, 0x20, 0x2f, 0x20, 0x33, 0x32, 0x29, 0x20
        /*00cd*/ 	.byte	0x25, 0x20, 0x34, 0x29, 0x00
	.type		__unnamed_1,@object
	.size		__unnamed_1,(__unnamed_2 - __unnamed_1)
__unnamed_1:
        /*00d2*/ 	.byte	0x61, 0x75, 0x74, 0x6f, 0x20, 0x63, 0x75, 0x74, 0x65, 0x3a, 0x3a, 0x61, 0x73, 0x5f, 0x70, 0x6f
        /* <DEDUP_REMOVED lines=24> */
        /*0262*/ 	.byte	0x43, 0x3c, 0x38, 0x31, 0x39, 0x32, 0x3e, 0x3e, 0x3e, 0x3e, 0x5d, 0x00
	.type		__unnamed_2,@object
	.size		__unnamed_2,(__unnamed_3 - __unnamed_2)
__unnamed_2:
        /* <DEDUP_REMOVED lines=26> */
	.type		__unnamed_3,@object
	.size		__unnamed_3,(.L_3 - __unnamed_3)
__unnamed_3:
        /* <DEDUP_REMOVED lines=42> */
        /*06aa*/ 	.byte	0x3e, 0x3e, 0x3e, 0x3e, 0x5d, 0x00
.L_3:


//--------------------- .nv.shared._ZN7cutlass13device_kernelINS_4gemm6kernel13GemmUniversalIN4cute5tupleIJiiiiEEENS1_10collective13CollectiveMmaINS1_35MainloopSm100TmaUmmaWarpSpecializedILi14ELi2ELi2ENS5_IJNS4_1CILi1EEESB_SB_EEEEENS5_IJNSA_ILi128EEENSA_ILi256EEENSA_ILi32EEEEEENS_12float_e4m3_tENS5_IJlSB_lEEESI_NS5_IJSB_llEEENS4_8TiledMMAINS4_8MMA_AtomIJNS4_10MMA_TraitsINS4_19SM100_MMA_F8F6F4_SSEJSI_SI_fSE_SF_NS4_17integral_constantINS4_4UMMA5MajorELSR_0EEENSP_ISR_LSR_1EEENSP_INSQ_7ScaleInELSU_0EEESV_EEEEEENS4_6LayoutISC_NS5_IJNSA_ILi0EEESZ_SZ_EEEEENS5_IJNS4_10UnderscoreES12_S12_EEEEENS4_13SM90_TMA_LOADENS4_14ComposedLayoutINS4_7SwizzleILi1ELi4ELi3EEENS4_18smem_ptr_flag_bitsILi8EEENSY_INS5_IJNSA_ILi8EEESG_EEENS5_IJSG_SB_EEEEEEEvNS4_8identityES15_NS16_INS17_ILi3ELi4ELi3EEES1A_NSY_INS5_IJSE_S1B_EEENS5_IJSB_SE_EEEEEEEvS1G_EENS_8epilogue10collective18CollectiveEpilogueINS1N_23Sm100TmaWarpSpecializedILi4ELi2ELi64ELb0ELb0EEEJSH_NS5_IJNSY_ISE_SB_EENSY_INSA_ILi64EEESB_EEEEESI_SJ_SI_SJ_NS1N_6fusion15FusionCallbacksIS1R_NS1W_17LinearCombinationISI_fSI_fLNS_15FloatRoundStyleE2EEESH_S1V_JEEENS4_5SM1004TMEM4LOAD26SM100_TMEM_LOAD_32dp32b64xES15_NS16_INS17_ILi2ELi4ELi3EEES1A_NSY_INS5_IJS1B_S1T_EEENS5_IJS1T_SB_EEEEEEENS4_39AutoVectorizingCopyWithAssumedAlignmentILi128EEENS4_14SM90_TMA_STOREES2A_S2C_S2C_EEEvvEEEEvNT_6ParamsE --------------------------
	.section	.nv.shared._ZN7cutlass13device_kernelINS_4gemm6kernel13GemmUniversalIN4cute5tupleIJiiiiEEENS1_10collective13CollectiveMmaINS1_35MainloopSm100TmaUmmaWarpSpecializedILi14ELi2ELi2ENS5_IJNS4_1CILi1EEESB_SB_EEEEENS5_IJNSA_ILi128EEENSA_ILi256EEENSA_ILi32EEEEEENS_12float_e4m3_tENS5_IJlSB_lEEESI_NS5_IJSB_llEEENS4_8TiledMMAINS4_8MMA_AtomIJNS4_10MMA_TraitsINS4_19SM100_MMA_F8F6F4_SSEJSI_SI_fSE_SF_NS4_17integral_constantINS4_4UMMA5MajorELSR_0EEENSP_ISR_LSR_1EEENSP_INSQ_7ScaleInELSU_0EEESV_EEEEEENS4_6LayoutISC_NS5_IJNSA_ILi0EEESZ_SZ_EEEEENS5_IJNS4_10UnderscoreES12_S12_EEEEENS4_13SM90_TMA_LOADENS4_14ComposedLayoutINS4_7SwizzleILi1ELi4ELi3EEENS4_18smem_ptr_flag_bitsILi8EEENSY_INS5_IJNSA_ILi8EEESG_EEENS5_IJSG_SB_EEEEEEEvNS4_8identityES15_NS16_INS17_ILi3ELi4ELi3EEES1A_NSY_INS5_IJSE_S1B_EEENS5_IJSB_SE_EEEEEEEvS1G_EENS_8epilogue10collective18CollectiveEpilogueINS1N_23Sm100TmaWarpSpecializedILi4ELi2ELi64ELb0ELb0EEEJSH_NS5_IJNSY_ISE_SB_EENSY_INSA_ILi64EEESB_EEEEESI_SJ_SI_SJ_NS1N_6fusion15FusionCallbacksIS1R_NS1W_17LinearCombinationISI_fSI_fLNS_15FloatRoundStyleE2EEESH_S1V_JEEENS4_5SM1004TMEM4LOAD26SM100_TMEM_LOAD_32dp32b64xES15_NS16_INS17_ILi2ELi4ELi3EEES1A_NSY_INS5_IJS1B_S1T_EEENS5_IJS1T_SB_EEEEEEENS4_39AutoVectorizingCopyWithAssumedAlignmentILi128EEENS4_14SM90_TMA_STOREES2A_S2C_S2C_EEEvvEEEEvNT_6ParamsE,"aw",@nobits
	.sectionflags	@""
	.align	16
	.zero		1024


//--------------------- .nv.shared.reserved.0     --------------------------
	.section	.nv.shared.reserved.0,"aw",@nobits
	.weak		__nv_reservedSMEM_offset_0_alias
	.size		__nv_reservedSMEM_offset_0_alias, 0, 64
	.other		__nv_reservedSMEM_offset_0_alias,@"STO_CUDA_RESERVED_SHARED STV_DEFAULT"
__nv_reservedSMEM_offset_0_alias:
	.zero		0
.nv.shared.reserved.0:
	.zero		64
	.weak		__nv_reservedSMEM_tcgen05_partition
	.type		__nv_reservedSMEM_tcgen05_partition,@object
	.size		__nv_reservedSMEM_tcgen05_partition,(.L_0 - __nv_reservedSMEM_tcgen05_partition)
__nv_reservedSMEM_tcgen05_partition:
	.zero		32
.L_0:


//--------------------- .nv.global                --------------------------
	.section	.nv.global,"aw",@nobits
.nv.global:
	.type		_ZN40_INTERNAL_d66c1d39_4_k_cu_0ba42088_242634cute1_E,@object
	.size		_ZN40_INTERNAL_d66c1d39_4_k_cu_0ba42088_242634cute1_E,(_ZN40_INTERNAL_d66c1d39_4_k_cu_0ba42088_242634cuda3std3__45__cpo6cbeginE - _ZN40_INTERNAL_d66c1d39_4_k_cu_0ba42088_242634cute1_E)
_ZN40_INTERNAL_d66c1d39_4_k_cu_0ba42088_242634cute1_E:
	.zero		1
	.type		_ZN40_INTERNAL_d66c1d39_4_k_cu_0ba42088_242634cuda3std3__45__cpo6cbeginE,@object
	.size		_ZN40_INTERNAL_d66c1d39_4_k_cu_0ba42088_242634cuda3std3__45__cpo6cbeginE,(_ZN40_INTERNAL_d66c1d39_4_k_cu_0ba42088_242634cuda3std3__48in_placeE - _ZN40_INTERNAL_d66c1d39_4_k_cu_0ba42088_242634cuda3std3__45__cpo6cbeginE)
_ZN40_INTERNAL_d66c1d39_4_k_cu_0ba42088_242634cuda3std3__45__cpo6cbeginE:
	.zero		1
	.type		_ZN40_INTERNAL_d66c1d39_4_k_cu_0ba42088_242634cuda3std3__48in_placeE,@object
	.size		_ZN40_INTERNAL_d66c1d39_4_k_cu_0ba42088_242634cuda3std3__48in_placeE,(_ZN40_INTERNAL_d66c1d39_4_k_cu_0ba42088_242634cuda3std6ranges3__45__cpo9iter_moveE - _ZN40_INTERNAL_d66c1d39_4_k_cu_0ba42088_242634cuda3std3__48in_placeE)
_ZN40_INTERNAL_d66c1d39_4_k_cu_0ba42088_242634cuda3std3__48in_placeE:
	.zero		1
	.type		_ZN40_INTERNAL_d66c1d39_4_k_cu_0ba42088_242634cuda3std6ranges3__45__cpo9iter_moveE,@object
	.size		_ZN40_INTERNAL_d66c1d39_4_k_cu_0ba42088_242634cuda3std6ranges3__45__cpo9iter_moveE,(_ZN40_INTERNAL_d66c1d39_4_k_cu_0ba42088_242634cuda3std3__45__cpo5beginE - _ZN40_INTERNAL_d66c1d39_4_k_cu_0ba42088_242634cuda3std6ranges3__45__cpo9iter_moveE)
_ZN40_INTERNAL_d66c1d39_4_k_cu_0ba42088_242634cuda3std6ranges3__45__cpo9iter_moveE:
	.zero		1
	.type		_ZN40_INTERNAL_d66c1d39_4_k_cu_0ba42088_242634cuda3std3__45__cpo5beginE,@object
	.size		_ZN40_INTERNAL_d66c1d39_4_k_cu_0ba42088_242634cuda3std3__45__cpo5beginE,(_ZN40_INTERNAL_d66c1d39_4_k_cu_0ba42088_242634cuda3std3__442_GLOBAL__N__d66c1d39_4_k_cu_0ba42088_242636ignoreE - _ZN40_INTERNAL_d66c1d39_4_k_cu_0ba42088_242634cuda3std3__45__cpo5beginE)
_ZN40_INTERNAL_d66c1d39_4_k_cu_0ba42088_242634cuda3std3__45__cpo5beginE:
	.zero		1
	.type		_ZN40_INTERNAL_d66c1d39_4_k_cu_0ba42088_242634cuda3std3__442_GLOBAL__N__d66c1d39_4_k_cu_0ba42088_242636ignoreE,@object
	.size		_ZN40_INTERNAL_d66c1d39_4_k_cu_0ba42088_242634cuda3std3__442_GLOBAL__N__d66c1d39_4_k_cu_0ba42088_242636ignoreE,(_ZN40_INTERNAL_d66c1d39_4_k_cu_0ba42088_242634cute7productE - _ZN40_INTERNAL_d66c1d39_4_k_cu_0ba42088_242634cuda3std3__442_GLOBAL__N__d66c1d39_4_k_cu_0ba42088_242636ignoreE)
_ZN40_INTERNAL_d66c1d39_4_k_cu_0ba42088_242634cuda3std3__442_GLOBAL__N__d66c1d39_4_k_cu_0ba42088_242636ignoreE:
	.zero		1
	.type		_ZN40_INTERNAL_d66c1d39_4_k_cu_0ba42088_242634cute7productE,@object
	.size		_ZN40_INTERNAL_d66c1d39_4_k_cu_0ba42088_242634cute7productE,(_ZN40_INTERNAL_d66c1d39_4_k_cu_0ba42088_242634cuda3std3__45__cpo3endE - _ZN40_INTERNAL_d66c1d39_4_k_cu_0ba42088_242634cute7productE)
_ZN40_INTERNAL_d66c1d39_4_k_cu_0ba42088_242634cute7productE:
	.zero		1
	.type		_ZN40_INTERNAL_d66c1d39_4_k_cu_0ba42088_242634cuda3std3__45__cpo3endE,@object
	.size		_ZN40_INTERNAL_d66c1d39_4_k_cu_0ba42088_242634cuda3std3__45__cpo3endE,(_ZN40_INTERNAL_d66c1d39_4_k_cu_0ba42088_242634cuda3std3__419piecewise_constructE - _ZN40_INTERNAL_d66c1d39_4_k_cu_0ba42088_242634cuda3std3__45__cpo3endE)
_ZN40_INTERNAL_d66c1d39_4_k_cu_0ba42088_242634cuda3std3__45__cpo3endE:
	.zero		1
	.type		_ZN40_INTERNAL_d66c1d39_4_k_cu_0ba42088_242634cuda3std3__419piecewise_constructE,@object
	.size		_ZN40_INTERNAL_d66c1d39_4_k_cu_0ba42088_242634cuda3std3__419piecewise_constructE,(_ZN40_INTERNAL_d66c1d39_4_k_cu_0ba42088_242634cuda3std3__45__cpo4cendE - _ZN40_INTERNAL_d66c1d39_4_k_cu_0ba42088_242634cuda3std3__419piecewise_constructE)
_ZN40_INTERNAL_d66c1d39_4_k_cu_0ba42088_242634cuda3std3__419piecewise_constructE:
	.zero		1
	.type		_ZN40_INTERNAL_d66c1d39_4_k_cu_0ba42088_242634cuda3std3__45__cpo4cendE,@object
	.size		_ZN40_INTERNAL_d66c1d39_4_k_cu_0ba42088_242634cuda3std3__45__cpo4cendE,(_ZN40_INTERNAL_d66c1d39_4_k_cu_0ba42088_242634cuda3std6ranges3__45__cpo4swapE - _ZN40_INTERNAL_d66c1d39_4_k_cu_0ba42088_242634cuda3std3__45__cpo4cendE)
_ZN40_INTERNAL_d66c1d39_4_k_cu_0ba42088_242634cuda3std3__45__cpo4cendE:
	.zero		1
	.type		_ZN40_INTERNAL_d66c1d39_4_k_cu_0ba42088_242634cuda3std6ranges3__45__cpo4swapE,@object
	.size		_ZN40_INTERNAL_d66c1d39_4_k_cu_0ba42088_242634cuda3std6ranges3__45__cpo4swapE,(.L_11 - _ZN40_INTERNAL_d66c1d39_4_k_cu_0ba42088_242634cuda3std6ranges3__45__cpo4swapE)
_ZN40_INTERNAL_d66c1d39_4_k_cu_0ba42088_242634cuda3std6ranges3__45__cpo4swapE:
	.zero		1
.L_11:


//--------------------- .nv.constant0._ZN7cutlass13device_kernelINS_4gemm6kernel13GemmUniversalIN4cute5tupleIJiiiiEEENS1_10collective13CollectiveMmaINS1_35MainloopSm100TmaUmmaWarpSpecializedILi14ELi2ELi2ENS5_IJNS4_1CILi1EEESB_SB_EEEEENS5_IJNSA_ILi128EEENSA_ILi256EEENSA_ILi32EEEEEENS_12float_e4m3_tENS5_IJlSB_lEEESI_NS5_IJSB_llEEENS4_8TiledMMAINS4_8MMA_AtomIJNS4_10MMA_TraitsINS4_19SM100_MMA_F8F6F4_SSEJSI_SI_fSE_SF_NS4_17integral_constantINS4_4UMMA5MajorELSR_0EEENSP_ISR_LSR_1EEENSP_INSQ_7ScaleInELSU_0EEESV_EEEEEENS4_6LayoutISC_NS5_IJNSA_ILi0EEESZ_SZ_EEEEENS5_IJNS4_10UnderscoreES12_S12_EEEEENS4_13SM90_TMA_LOADENS4_14ComposedLayoutINS4_7SwizzleILi1ELi4ELi3EEENS4_18smem_ptr_flag_bitsILi8EEENSY_INS5_IJNSA_ILi8EEESG_EEENS5_IJSG_SB_EEEEEEEvNS4_8identityES15_NS16_INS17_ILi3ELi4ELi3EEES1A_NSY_INS5_IJSE_S1B_EEENS5_IJSB_SE_EEEEEEEvS1G_EENS_8epilogue10collective18CollectiveEpilogueINS1N_23Sm100TmaWarpSpecializedILi4ELi2ELi64ELb0ELb0EEEJSH_NS5_IJNSY_ISE_SB_EENSY_INSA_ILi64EEESB_EEEEESI_SJ_SI_SJ_NS1N_6fusion15FusionCallbacksIS1R_NS1W_17LinearCombinationISI_fSI_fLNS_15FloatRoundStyleE2EEESH_S1V_JEEENS4_5SM1004TMEM4LOAD26SM100_TMEM_LOAD_32dp32b64xES15_NS16_INS17_ILi2ELi4ELi3EEES1A_NSY_INS5_IJS1B_S1T_EEENS5_IJS1T_SB_EEEEEEENS4_39AutoVectorizingCopyWithAssumedAlignmentILi128EEENS4_14SM90_TMA_STOREES2A_S2C_S2C_EEEvvEEEEvNT_6ParamsE --------------------------
	.section	.nv.constant0._ZN7cutlass13device_kernelINS_4gemm6kernel13GemmUniversalIN4cute5tupleIJiiiiEEENS1_10collective13CollectiveMmaINS1_35MainloopSm100TmaUmmaWarpSpecializedILi14ELi2ELi2ENS5_IJNS4_1CILi1EEESB_SB_EEEEENS5_IJNSA_ILi128EEENSA_ILi256EEENSA_ILi32EEEEEENS_12float_e4m3_tENS5_IJlSB_lEEESI_NS5_IJSB_llEEENS4_8TiledMMAINS4_8MMA_AtomIJNS4_10MMA_TraitsINS4_19SM100_MMA_F8F6F4_SSEJSI_SI_fSE_SF_NS4_17integral_constantINS4_4UMMA5MajorELSR_0EEENSP_ISR_LSR_1EEENSP_INSQ_7ScaleInELSU_0EEESV_EEEEEENS4_6LayoutISC_NS5_IJNSA_ILi0EEESZ_SZ_EEEEENS5_IJNS4_10UnderscoreES12_S12_EEEEENS4_13SM90_TMA_LOADENS4_14ComposedLayoutINS4_7SwizzleILi1ELi4ELi3EEENS4_18smem_ptr_flag_bitsILi8EEENSY_INS5_IJNSA_ILi8EEESG_EEENS5_IJSG_SB_EEEEEEEvNS4_8identityES15_NS16_INS17_ILi3ELi4ELi3EEES1A_NSY_INS5_IJSE_S1B_EEENS5_IJSB_SE_EEEEEEEvS1G_EENS_8epilogue10collective18CollectiveEpilogueINS1N_23Sm100TmaWarpSpecializedILi4ELi2ELi64ELb0ELb0EEEJSH_NS5_IJNSY_ISE_SB_EENSY_INSA_ILi64EEESB_EEEEESI_SJ_SI_SJ_NS1N_6fusion15FusionCallbacksIS1R_NS1W_17LinearCombinationISI_fSI_fLNS_15FloatRoundStyleE2EEESH_S1V_JEEENS4_5SM1004TMEM4LOAD26SM100_TMEM_LOAD_32dp32b64xES15_NS16_INS17_ILi2ELi4ELi3EEES1A_NSY_INS5_IJS1B_S1T_EEENS5_IJS1T_SB_EEEEEEENS4_39AutoVectorizingCopyWithAssumedAlignmentILi128EEENS4_14SM90_TMA_STOREES2A_S2C_S2C_EEEvvEEEEvNT_6ParamsE,"a",@progbits
	.sectionflags	@""
	.align	4
.nv.constant0._ZN7cutlass13device_kernelINS_4gemm6kernel13GemmUniversalIN4cute5tupleIJiiiiEEENS1_10collective13CollectiveMmaINS1_35MainloopSm100TmaUmmaWarpSpecializedILi14ELi2ELi2ENS5_IJNS4_1CILi1EEESB_SB_EEEEENS5_IJNSA_ILi128EEENSA_ILi256EEENSA_ILi32EEEEEENS_12float_e4m3_tENS5_IJlSB_lEEESI_NS5_IJSB_llEEENS4_8TiledMMAINS4_8MMA_AtomIJNS4_10MMA_TraitsINS4_19SM100_MMA_F8F6F4_SSEJSI_SI_fSE_SF_NS4_17integral_constantINS4_4UMMA5MajorELSR_0EEENSP_ISR_LSR_1EEENSP_INSQ_7ScaleInELSU_0EEESV_EEEEEENS4_6LayoutISC_NS5_IJNSA_ILi0EEESZ_SZ_EEEEENS5_IJNS4_10UnderscoreES12_S12_EEEEENS4_13SM90_TMA_LOADENS4_14ComposedLayoutINS4_7SwizzleILi1ELi4ELi3EEENS4_18smem_ptr_flag_bitsILi8EEENSY_INS5_IJNSA_ILi8EEESG_EEENS5_IJSG_SB_EEEEEEEvNS4_8identityES15_NS16_INS17_ILi3ELi4ELi3EEES1A_NSY_INS5_IJSE_S1B_EEENS5_IJSB_SE_EEEEEEEvS1G_EENS_8epilogue10collective18CollectiveEpilogueINS1N_23Sm100TmaWarpSpecializedILi4ELi2ELi64ELb0ELb0EEEJSH_NS5_IJNSY_ISE_SB_EENSY_INSA_ILi64EEESB_EEEEESI_SJ_SI_SJ_NS1N_6fusion15FusionCallbacksIS1R_NS1W_17LinearCombinationISI_fSI_fLNS_15FloatRoundStyleE2EEESH_S1V_JEEENS4_5SM1004TMEM4LOAD26SM100_TMEM_LOAD_32dp32b64xES15_NS16_INS17_ILi2ELi4ELi3EEES1A_NSY_INS5_IJS1B_S1T_EEENS5_IJS1T_SB_EEEEEEENS4_39AutoVectorizingCopyWithAssumedAlignmentILi128EEENS4_14SM90_TMA_STOREES2A_S2C_S2C_EEEvvEEEEvNT_6ParamsE:
	.zero		2944


//--------------------- SYMBOLS --------------------------

	.type		.nv.reservedSmem.offset0,@object
	.size		.nv.reservedSmem.offset0,0x4
	.type		.nv.reservedSmem.cap,@object
	.size		.nv.reservedSmem.cap,0x4
	.type		__assertfail,@function
